//
// Generated by NVIDIA NVVM Compiler
//
// Compiler Build ID: CL-36424714
// Cuda compilation tools, release 13.0, V13.0.88
// Based on NVVM 20.0.0
//

.version 9.0
.target sm_100
.address_size 64

	// .globl	_Z17bitonic_sort_stepPiS_ii
// _ZZ28work_inefficient_scan_kernelPiS_iE2XY has been demoted
.extern .shared .align 16 .b8 XY[];

.visible .entry _Z17bitonic_sort_stepPiS_ii(
	.param .u64 .ptr .align 1 _Z17bitonic_sort_stepPiS_ii_param_0,
	.param .u64 .ptr .align 1 _Z17bitonic_sort_stepPiS_ii_param_1,
	.param .u32 _Z17bitonic_sort_stepPiS_ii_param_2,
	.param .u32 _Z17bitonic_sort_stepPiS_ii_param_3
)
{
	.reg .pred 	%p<5>;
	.reg .b32 	%r<17>;
	.reg .b64 	%rd<21>;

	ld.param.u64 	%rd7, [_Z17bitonic_sort_stepPiS_ii_param_0];
	ld.param.u64 	%rd8, [_Z17bitonic_sort_stepPiS_ii_param_1];
	ld.param.u32 	%r8, [_Z17bitonic_sort_stepPiS_ii_param_2];
	ld.param.u32 	%r7, [_Z17bitonic_sort_stepPiS_ii_param_3];
	cvta.to.global.u64 	%rd1, %rd8;
	cvta.to.global.u64 	%rd2, %rd7;
	mov.u32 	%r9, %tid.x;
	mov.u32 	%r10, %ntid.x;
	mov.u32 	%r11, %ctaid.x;
	mad.lo.s32 	%r1, %r10, %r11, %r9;
	xor.b32  	%r2, %r8, %r1;
	setp.le.s32 	%p1, %r2, %r1;
	@%p1 bra 	$L__BB0_6;
	and.b32  	%r12, %r7, %r1;
	setp.ne.s32 	%p2, %r12, 0;
	@%p2 bra 	$L__BB0_4;
	mul.wide.s32 	%rd15, %r1, 4;
	add.s64 	%rd3, %rd2, %rd15;
	ld.global.u32 	%r3, [%rd3];
	mul.wide.s32 	%rd16, %r2, 4;
	add.s64 	%rd4, %rd2, %rd16;
	ld.global.u32 	%r4, [%rd4];
	setp.le.s32 	%p4, %r3, %r4;
	@%p4 bra 	$L__BB0_6;
	st.global.u32 	[%rd3], %r4;
	st.global.u32 	[%rd4], %r3;
	add.s64 	%rd18, %rd1, %rd15;
	add.s64 	%rd20, %rd1, %rd16;
	ld.global.u32 	%r15, [%rd18];
	ld.global.u32 	%r16, [%rd20];
	st.global.u32 	[%rd18], %r16;
	st.global.u32 	[%rd20], %r15;
	bra.uni 	$L__BB0_6;
$L__BB0_4:
	mul.wide.s32 	%rd9, %r1, 4;
	add.s64 	%rd5, %rd2, %rd9;
	ld.global.u32 	%r5, [%rd5];
	mul.wide.s32 	%rd10, %r2, 4;
	add.s64 	%rd6, %rd2, %rd10;
	ld.global.u32 	%r6, [%rd6];
	setp.ge.s32 	%p3, %r5, %r6;
	@%p3 bra 	$L__BB0_6;
	st.global.u32 	[%rd5], %r6;
	st.global.u32 	[%rd6], %r5;
	add.s64 	%rd12, %rd1, %rd9;
	add.s64 	%rd14, %rd1, %rd10;
	ld.global.u32 	%r13, [%rd12];
	ld.global.u32 	%r14, [%rd14];
	st.global.u32 	[%rd12], %r14;
	st.global.u32 	[%rd14], %r13;
$L__BB0_6:
	ret;

}
	// .globl	_Z14inclusive_scanPiS_i
.visible .entry _Z14inclusive_scanPiS_i(
	.param .u64 .ptr .align 1 _Z14inclusive_scanPiS_i_param_0,
	.param .u64 .ptr .align 1 _Z14inclusive_scanPiS_i_param_1,
	.param .u32 _Z14inclusive_scanPiS_i_param_2
)
{
	.reg .pred 	%p<10>;
	.reg .b32 	%r<65>;
	.reg .b64 	%rd<13>;

	ld.param.u64 	%rd3, [_Z14inclusive_scanPiS_i_param_0];
	ld.param.u64 	%rd4, [_Z14inclusive_scanPiS_i_param_1];
	ld.param.u32 	%r25, [_Z14inclusive_scanPiS_i_param_2];
	cvta.to.global.u64 	%rd1, %rd4;
	mov.u32 	%r1, %ctaid.x;
	mov.u32 	%r2, %ntid.x;
	mov.u32 	%r3, %tid.x;
	mad.lo.s32 	%r4, %r1, %r2, %r3;
	setp.ge.s32 	%p1, %r4, %r25;
	shl.b32 	%r26, %r3, 2;
	mov.u32 	%r27, XY;
	add.s32 	%r5, %r27, %r26;
	@%p1 bra 	$L__BB1_2;
	cvta.to.global.u64 	%rd5, %rd3;
	mul.wide.s32 	%rd6, %r4, 4;
	add.s64 	%rd7, %rd5, %rd6;
	ld.global.u32 	%r28, [%rd7];
	st.shared.u32 	[%r5], %r28;
$L__BB1_2:
	setp.ne.s32 	%p2, %r3, 0;
	@%p2 bra 	$L__BB1_4;
	ld.shared.u32 	%r59, [XY];
	bra.uni 	$L__BB1_6;
$L__BB1_4:
	mov.b32 	%r58, 1;
$L__BB1_5:
	bar.sync 	0;
	sub.s32 	%r30, %r3, %r58;
	shl.b32 	%r31, %r30, 2;
	add.s32 	%r33, %r27, %r31;
	ld.shared.u32 	%r34, [%r33];
	ld.shared.u32 	%r35, [%r5];
	add.s32 	%r59, %r35, %r34;
	st.shared.u32 	[%r5], %r59;
	shl.b32 	%r58, %r58, 1;
	setp.le.u32 	%p3, %r58, %r3;
	@%p3 bra 	$L__BB1_5;
$L__BB1_6:
	mul.wide.s32 	%rd8, %r4, 4;
	add.s64 	%rd9, %rd1, %rd8;
	st.global.u32 	[%rd9], %r59;
	bar.sync 	0;
	setp.ge.u32 	%p4, %r3, %r1;
	@%p4 bra 	$L__BB1_8;
	mul.lo.s32 	%r36, %r3, %r2;
	mul.wide.u32 	%rd10, %r36, 4;
	add.s64 	%rd11, %rd1, %rd10;
	ld.global.u32 	%r37, [%rd11+1020];
	st.shared.u32 	[%r5], %r37;
$L__BB1_8:
	bar.sync 	0;
	setp.eq.s32 	%p5, %r1, 0;
	@%p5 bra 	$L__BB1_15;
	mul.wide.u32 	%rd12, %r4, 4;
	add.s64 	%rd2, %rd1, %rd12;
	and.b32  	%r11, %r1, 3;
	setp.lt.u32 	%p6, %r1, 4;
	mov.b32 	%r62, 0;
	@%p6 bra 	$L__BB1_12;
	and.b32  	%r62, %r1, 2147483644;
	add.s32 	%r60, %r27, 8;
	neg.s32 	%r61, %r62;
$L__BB1_11:
	ld.shared.u32 	%r41, [%r60+-8];
	ld.global.u32 	%r42, [%rd2];
	add.s32 	%r43, %r42, %r41;
	st.global.u32 	[%rd2], %r43;
	bar.sync 	0;
	ld.shared.u32 	%r44, [%r60+-4];
	ld.global.u32 	%r45, [%rd2];
	add.s32 	%r46, %r45, %r44;
	st.global.u32 	[%rd2], %r46;
	bar.sync 	0;
	ld.shared.u32 	%r47, [%r60];
	ld.global.u32 	%r48, [%rd2];
	add.s32 	%r49, %r48, %r47;
	st.global.u32 	[%rd2], %r49;
	bar.sync 	0;
	ld.shared.u32 	%r50, [%r60+4];
	ld.global.u32 	%r51, [%rd2];
	add.s32 	%r52, %r51, %r50;
	st.global.u32 	[%rd2], %r52;
	bar.sync 	0;
	add.s32 	%r61, %r61, 4;
	add.s32 	%r60, %r60, 16;
	setp.ne.s32 	%p7, %r61, 0;
	@%p7 bra 	$L__BB1_11;
$L__BB1_12:
	setp.eq.s32 	%p8, %r11, 0;
	@%p8 bra 	$L__BB1_15;
	shl.b32 	%r53, %r62, 2;
	add.s32 	%r64, %r27, %r53;
	neg.s32 	%r63, %r11;
$L__BB1_14:
	.pragma "nounroll";
	ld.shared.u32 	%r55, [%r64];
	ld.global.u32 	%r56, [%rd2];
	add.s32 	%r57, %r56, %r55;
	st.global.u32 	[%rd2], %r57;
	bar.sync 	0;
	add.s32 	%r64, %r64, 4;
	add.s32 	%r63, %r63, 1;
	setp.ne.s32 	%p9, %r63, 0;
	@%p9 bra 	$L__BB1_14;
$L__BB1_15:
	ret;

}
	// .globl	_Z28work_inefficient_scan_kernelPiS_i
.visible .entry _Z28work_inefficient_scan_kernelPiS_i(
	.param .u64 .ptr .align 1 _Z28work_inefficient_scan_kernelPiS_i_param_0,
	.param .u64 .ptr .align 1 _Z28work_inefficient_scan_kernelPiS_i_param_1,
	.param .u32 _Z28work_inefficient_scan_kernelPiS_i_param_2
)
{
	.reg .pred 	%p<3>;
	.reg .b32 	%r<22>;
	.reg .b64 	%rd<9>;
	// demoted variable
	.shared .align 4 .b8 _ZZ28work_inefficient_scan_kernelPiS_iE2XY[1024];
	ld.param.u64 	%rd2, [_Z28work_inefficient_scan_kernelPiS_i_param_0];
	ld.param.u64 	%rd1, [_Z28work_inefficient_scan_kernelPiS_i_param_1];
	cvta.to.global.u64 	%rd3, %rd2;
	mov.u32 	%r9, %ctaid.x;
	mov.u32 	%r10, %ntid.x;
	mov.u32 	%r1, %tid.x;
	mad.lo.s32 	%r2, %r9, %r10, %r1;
	mul.wide.s32 	%rd4, %r2, 4;
	add.s64 	%rd5, %rd3, %rd4;
	ld.global.u32 	%r21, [%rd5];
	shl.b32 	%r11, %r1, 2;
	mov.u32 	%r12, _ZZ28work_inefficient_scan_kernelPiS_iE2XY;
	add.s32 	%r4, %r12, %r11;
	st.shared.u32 	[%r4], %r21;
	setp.eq.s32 	%p1, %r1, 0;
	@%p1 bra 	$L__BB2_3;
	mov.b32 	%r20, 1;
$L__BB2_2:
	bar.sync 	0;
	sub.s32 	%r14, %r1, %r20;
	shl.b32 	%r15, %r14, 2;
	add.s32 	%r17, %r12, %r15;
	ld.shared.u32 	%r18, [%r17];
	ld.shared.u32 	%r19, [%r4];
	add.s32 	%r21, %r19, %r18;
	st.shared.u32 	[%r4], %r21;
	shl.b32 	%r20, %r20, 1;
	setp.le.u32 	%p2, %r20, %r1;
	@%p2 bra 	$L__BB2_2;
$L__BB2_3:
	cvta.to.global.u64 	%rd6, %rd1;
	add.s64 	%rd8, %rd6, %rd4;
	st.global.u32 	[%rd8], %r21;
	ret;

}
	// .globl	_Z26work_efficient_scan_kernelPiS_i
.visible .entry _Z26work_efficient_scan_kernelPiS_i(
	.param .u64 .ptr .align 1 _Z26work_efficient_scan_kernelPiS_i_param_0,
	.param .u64 .ptr .align 1 _Z26work_efficient_scan_kernelPiS_i_param_1,
	.param .u32 _Z26work_efficient_scan_kernelPiS_i_param_2
)
{
	.reg .pred 	%p<22>;
	.reg .b32 	%r<189>;
	.reg .b64 	%rd<11>;

	ld.param.u64 	%rd3, [_Z26work_efficient_scan_kernelPiS_i_param_0];
	ld.param.u64 	%rd4, [_Z26work_efficient_scan_kernelPiS_i_param_1];
	ld.param.u32 	%r45, [_Z26work_efficient_scan_kernelPiS_i_param_2];
	cvta.to.global.u64 	%rd1, %rd4;
	mov.u32 	%r1, %ctaid.x;
	mov.u32 	%r2, %ntid.x;
	mov.u32 	%r3, %tid.x;
	mad.lo.s32 	%r4, %r1, %r2, %r3;
	setp.ge.s32 	%p1, %r4, %r45;
	shl.b32 	%r46, %r3, 2;
	mov.u32 	%r47, XY;
	add.s32 	%r5, %r47, %r46;
	@%p1 bra 	$L__BB3_2;
	cvta.to.global.u64 	%rd5, %rd3;
	mul.wide.s32 	%rd6, %r4, 4;
	add.s64 	%rd7, %rd5, %rd6;
	ld.global.u32 	%r48, [%rd7];
	st.shared.u32 	[%r5], %r48;
$L__BB3_2:
	setp.lt.u32 	%p2, %r2, 2;
	@%p2 bra 	$L__BB3_7;
	shl.b32 	%r50, %r3, 1;
	add.s32 	%r6, %r50, 2;
	mov.b32 	%r172, 1;
$L__BB3_4:
	bar.sync 	0;
	mul.lo.s32 	%r9, %r172, %r6;
	add.s32 	%r51, %r9, -1;
	setp.ge.u32 	%p3, %r51, %r2;
	@%p3 bra 	$L__BB3_6;
	sub.s32 	%r52, %r9, %r172;
	shl.b32 	%r53, %r52, 2;
	add.s32 	%r55, %r47, %r53;
	ld.shared.u32 	%r56, [%r55+-4];
	shl.b32 	%r57, %r172, 2;
	add.s32 	%r58, %r55, %r57;
	ld.shared.u32 	%r59, [%r58+-4];
	add.s32 	%r60, %r59, %r56;
	st.shared.u32 	[%r58+-4], %r60;
$L__BB3_6:
	shl.b32 	%r172, %r172, 1;
	setp.lt.u32 	%p4, %r172, %r2;
	@%p4 bra 	$L__BB3_4;
$L__BB3_7:
	shl.b32 	%r61, %r3, 1;
	add.s32 	%r7, %r61, 2;
	bar.sync 	0;
	setp.eq.s32 	%p5, %r3, 0;
	@%p5 bra 	$L__BB3_8;
	bra.uni 	$L__BB3_9;
$L__BB3_8:
	ld.shared.u32 	%r62, [XY+508];
	ld.shared.u32 	%r63, [XY+764];
	add.s32 	%r64, %r63, %r62;
	st.shared.u32 	[XY+764], %r64;
$L__BB3_9:
	bar.sync 	0;
	setp.gt.u32 	%p6, %r3, 2;
	@%p6 bra 	$L__BB3_11;
	shl.b32 	%r65, %r7, 7;
	add.s32 	%r67, %r47, %r65;
	ld.shared.u32 	%r68, [%r67+-4];
	ld.shared.u32 	%r69, [%r67+124];
	add.s32 	%r70, %r69, %r68;
	st.shared.u32 	[%r67+124], %r70;
$L__BB3_11:
	bar.sync 	0;
	setp.gt.u32 	%p7, %r3, 6;
	@%p7 bra 	$L__BB3_13;
	shl.b32 	%r71, %r7, 6;
	add.s32 	%r73, %r47, %r71;
	ld.shared.u32 	%r74, [%r73+-4];
	ld.shared.u32 	%r75, [%r73+60];
	add.s32 	%r76, %r75, %r74;
	st.shared.u32 	[%r73+60], %r76;
$L__BB3_13:
	bar.sync 	0;
	setp.gt.u32 	%p8, %r3, 14;
	@%p8 bra 	$L__BB3_15;
	shl.b32 	%r77, %r7, 5;
	add.s32 	%r79, %r47, %r77;
	ld.shared.u32 	%r80, [%r79+-4];
	ld.shared.u32 	%r81, [%r79+28];
	add.s32 	%r82, %r81, %r80;
	st.shared.u32 	[%r79+28], %r82;
$L__BB3_15:
	bar.sync 	0;
	setp.gt.u32 	%p9, %r3, 30;
	@%p9 bra 	$L__BB3_17;
	shl.b32 	%r83, %r7, 4;
	add.s32 	%r85, %r47, %r83;
	ld.shared.u32 	%r86, [%r85+-4];
	ld.shared.u32 	%r87, [%r85+12];
	add.s32 	%r88, %r87, %r86;
	st.shared.u32 	[%r85+12], %r88;
$L__BB3_17:
	bar.sync 	0;
	setp.gt.u32 	%p10, %r3, 62;
	@%p10 bra 	$L__BB3_19;
	shl.b32 	%r89, %r7, 3;
	add.s32 	%r91, %r47, %r89;
	ld.shared.u32 	%r92, [%r91+-4];
	ld.shared.u32 	%r93, [%r91+4];
	add.s32 	%r94, %r93, %r92;
	st.shared.u32 	[%r91+4], %r94;
$L__BB3_19:
	bar.sync 	0;
	setp.gt.u32 	%p11, %r3, 126;
	@%p11 bra 	$L__BB3_21;
	add.s32 	%r96, %r5, %r46;
	ld.shared.u32 	%r97, [%r96+4];
	ld.shared.u32 	%r98, [%r96+8];
	add.s32 	%r99, %r98, %r97;
	st.shared.u32 	[%r96+8], %r99;
$L__BB3_21:
	bar.sync 	0;
	ld.shared.u32 	%r100, [%r5];
	mul.wide.s32 	%rd8, %r4, 4;
	add.s64 	%rd2, %rd1, %rd8;
	st.global.u32 	[%rd2], %r100;
	bar.sync 	0;
	setp.ge.u32 	%p12, %r3, %r1;
	@%p12 bra 	$L__BB3_23;
	mad.lo.s32 	%r101, %r3, %r2, %r2;
	add.s32 	%r102, %r101, -1;
	mul.wide.u32 	%rd9, %r102, 4;
	add.s64 	%rd10, %rd1, %rd9;
	ld.global.u32 	%r103, [%rd10];
	st.shared.u32 	[%r5], %r103;
$L__BB3_23:
	bar.sync 	0;
	setp.eq.s32 	%p13, %r1, 0;
	@%p13 bra 	$L__BB3_37;
	ld.global.u32 	%r188, [%rd2];
	and.b32  	%r12, %r1, 15;
	setp.lt.u32 	%p14, %r1, 16;
	mov.b32 	%r181, 0;
	@%p14 bra 	$L__BB3_27;
	and.b32  	%r181, %r1, 2147483632;
	add.s32 	%r173, %r47, 32;
	neg.s32 	%r174, %r181;
$L__BB3_26:
	.pragma "nounroll";
	ld.shared.v4.u32 	{%r108, %r109, %r110, %r111}, [%r173+-32];
	add.s32 	%r112, %r188, %r108;
	add.s32 	%r113, %r112, %r109;
	add.s32 	%r114, %r113, %r110;
	add.s32 	%r115, %r114, %r111;
	ld.shared.v4.u32 	{%r116, %r117, %r118, %r119}, [%r173+-16];
	add.s32 	%r120, %r115, %r116;
	add.s32 	%r121, %r120, %r117;
	add.s32 	%r122, %r121, %r118;
	add.s32 	%r123, %r122, %r119;
	ld.shared.v4.u32 	{%r124, %r125, %r126, %r127}, [%r173];
	add.s32 	%r128, %r123, %r124;
	add.s32 	%r129, %r128, %r125;
	add.s32 	%r130, %r129, %r126;
	add.s32 	%r131, %r130, %r127;
	ld.shared.v4.u32 	{%r132, %r133, %r134, %r135}, [%r173+16];
	add.s32 	%r136, %r131, %r132;
	add.s32 	%r137, %r136, %r133;
	add.s32 	%r138, %r137, %r134;
	add.s32 	%r188, %r138, %r135;
	add.s32 	%r174, %r174, 16;
	add.s32 	%r173, %r173, 64;
	setp.ne.s32 	%p15, %r174, 0;
	@%p15 bra 	$L__BB3_26;
$L__BB3_27:
	setp.eq.s32 	%p16, %r12, 0;
	@%p16 bra 	$L__BB3_36;
	and.b32  	%r24, %r1, 7;
	setp.lt.u32 	%p17, %r12, 8;
	@%p17 bra 	$L__BB3_30;
	shl.b32 	%r140, %r181, 2;
	add.s32 	%r142, %r47, %r140;
	ld.shared.u32 	%r143, [%r142];
	add.s32 	%r144, %r188, %r143;
	ld.shared.u32 	%r145, [%r142+4];
	add.s32 	%r146, %r144, %r145;
	ld.shared.u32 	%r147, [%r142+8];
	add.s32 	%r148, %r146, %r147;
	ld.shared.u32 	%r149, [%r142+12];
	add.s32 	%r150, %r148, %r149;
	ld.shared.u32 	%r151, [%r142+16];
	add.s32 	%r152, %r150, %r151;
	ld.shared.u32 	%r153, [%r142+20];
	add.s32 	%r154, %r152, %r153;
	ld.shared.u32 	%r155, [%r142+24];
	add.s32 	%r156, %r154, %r155;
	ld.shared.u32 	%r157, [%r142+28];
	add.s32 	%r188, %r156, %r157;
	add.s32 	%r181, %r181, 8;
$L__BB3_30:
	setp.eq.s32 	%p18, %r24, 0;
	@%p18 bra 	$L__BB3_36;
	and.b32  	%r30, %r1, 3;
	setp.lt.u32 	%p19, %r24, 4;
	@%p19 bra 	$L__BB3_33;
	shl.b32 	%r159, %r181, 2;
	add.s32 	%r161, %r47, %r159;
	ld.shared.u32 	%r162, [%r161];
	add.s32 	%r163, %r188, %r162;
	ld.shared.u32 	%r164, [%r161+4];
	add.s32 	%r165, %r163, %r164;
	ld.shared.u32 	%r166, [%r161+8];
	add.s32 	%r167, %r165, %r166;
	ld.shared.u32 	%r168, [%r161+12];
	add.s32 	%r188, %r167, %r168;
	add.s32 	%r181, %r181, 4;
$L__BB3_33:
	setp.eq.s32 	%p20, %r30, 0;
	@%p20 bra 	$L__BB3_36;
	shl.b32 	%r169, %r181, 2;
	add.s32 	%r186, %r47, %r169;
	neg.s32 	%r185, %r30;
$L__BB3_35:
	.pragma "nounroll";
	ld.shared.u32 	%r171, [%r186];
	add.s32 	%r188, %r188, %r171;
	add.s32 	%r186, %r186, 4;
	add.s32 	%r185, %r185, 1;
	setp.ne.s32 	%p21, %r185, 0;
	@%p21 bra 	$L__BB3_35;
$L__BB3_36:
	st.global.u32 	[%rd2], %r188;
$L__BB3_37:
	bar.sync 	0;
	ret;

}


// ===== COMPILED SASS (sm_100) =====

	.target	sm_100

	.elftype	@"ET_EXEC"


//--------------------- .note.nv.tkinfo           --------------------------
	.section	.note.nv.tkinfo,"",@"SHT_NOTE"
	.sectionflags	@"SHF_NOTE_NV_TKINFO"
	.tkinfo
        /*0018*/ 	.word	0x00000002
        /*0030*/ 	.string	""
        /*0030*/ 	.string	"ptxas"
        /*0030*/ 	.string	"Cuda compilation tools, release 13.0, V13.0.88"
        /*0030*/ 	.string	"Build cuda_13.0.r13.0/compiler.36424714_0"
        /*0030*/ 	.string	"-arch sm_100 -m 64 "



//--------------------- .note.nv.cuinfo           --------------------------
	.section	.note.nv.cuinfo,"",@"SHT_NOTE"
	.sectionflags	@"SHF_NOTE_NV_CUINFO"
        /*0018*/ 	.short	0x0002
        /*001a*/ 	.short	0x0064
        /*001c*/ 	.short	0x0082
	.zero		2


//--------------------- .nv.info                  --------------------------
	.section	.nv.info,"",@"SHT_CUDA_INFO"
	.align	4


	//----- nvinfo : EIATTR_REGCOUNT
	.align		4
        /*0000*/ 	.byte	0x04, 0x2f
        /*0002*/ 	.short	(.L_1 - .L_0)
	.align		4
.L_0:
        /*0004*/ 	.word	index@(_Z17bitonic_sort_stepPiS_ii)
        /*0008*/ 	.word	0x00000012


	//----- nvinfo : EIATTR_FRAME_SIZE
	.align		4
.L_1:
        /*000c*/ 	.byte	0x04, 0x11
        /*000e*/ 	.short	(.L_3 - .L_2)
	.align		4
.L_2:
        /*0010*/ 	.word	index@(_Z17bitonic_sort_stepPiS_ii)
        /*0014*/ 	.word	0x00000000


	//----- nvinfo : EIATTR_REGCOUNT
	.align		4
.L_3:
        /*0018*/ 	.byte	0x04, 0x2f
        /*001a*/ 	.short	(.L_5 - .L_4)
	.align		4
.L_4:
        /*001c*/ 	.word	index@(_Z14inclusive_scanPiS_i)
        /*0020*/ 	.word	0x0000000e


	//----- nvinfo : EIATTR_FRAME_SIZE
	.align		4
.L_5:
        /*0024*/ 	.byte	0x04, 0x11
        /*0026*/ 	.short	(.L_7 - .L_6)
	.align		4
.L_6:
        /*0028*/ 	.word	index@(_Z14inclusive_scanPiS_i)
        /*002c*/ 	.word	0x00000000


	//----- nvinfo : EIATTR_REGCOUNT
	.align		4
.L_7:
        /*0030*/ 	.byte	0x04, 0x2f
        /*0032*/ 	.short	(.L_9 - .L_8)
	.align		4
.L_8:
        /*0034*/ 	.word	index@(_Z28work_inefficient_scan_kernelPiS_i)
        /*0038*/ 	.word	0x0000000c


	//----- nvinfo : EIATTR_FRAME_SIZE
	.align		4
.L_9:
        /*003c*/ 	.byte	0x04, 0x11
        /*003e*/ 	.short	(.L_11 - .L_10)
	.align		4
.L_10:
        /*0040*/ 	.word	index@(_Z28work_inefficient_scan_kernelPiS_i)
        /*0044*/ 	.word	0x00000000


	//----- nvinfo : EIATTR_REGCOUNT
	.align		4
.L_11:
        /*0048*/ 	.byte	0x04, 0x2f
        /*004a*/ 	.short	(.L_13 - .L_12)
	.align		4
.L_12:
        /*004c*/ 	.word	index@(_Z26work_efficient_scan_kernelPiS_i)
        /*0050*/ 	.word	0x0000001c


	//----- nvinfo : EIATTR_FRAME_SIZE
	.align		4
.L_13:
        /*0054*/ 	.byte	0x04, 0x11
        /*0056*/ 	.short	(.L_15 - .L_14)
	.align		4
.L_14:
        /*0058*/ 	.word	index@(_Z26work_efficient_scan_kernelPiS_i)
        /*005c*/ 	.word	0x00000000


	//----- nvinfo : EIATTR_MIN_STACK_SIZE
	.align		4
.L_15:
        /*0060*/ 	.byte	0x04, 0x12
        /*0062*/ 	.short	(.L_17 - .L_16)
	.align		4
.L_16:
        /*0064*/ 	.word	index@(_Z26work_efficient_scan_kernelPiS_i)
        /*0068*/ 	.word	0x00000000


	//----- nvinfo : EIATTR_MIN_STACK_SIZE
	.align		4
.L_17:
        /*006c*/ 	.byte	0x04, 0x12
        /*006e*/ 	.short	(.L_19 - .L_18)
	.align		4
.L_18:
        /*0070*/ 	.word	index@(_Z28work_inefficient_scan_kernelPiS_i)
        /*0074*/ 	.word	0x00000000


	//----- nvinfo : EIATTR_MIN_STACK_SIZE
	.align		4
.L_19:
        /*0078*/ 	.byte	0x04, 0x12
        /*007a*/ 	.short	(.L_21 - .L_20)
	.align		4
.L_20:
        /*007c*/ 	.word	index@(_Z14inclusive_scanPiS_i)
        /*0080*/ 	.word	0x00000000


	//----- nvinfo : EIATTR_MIN_STACK_SIZE
	.align		4
.L_21:
        /*0084*/ 	.byte	0x04, 0x12
        /*0086*/ 	.short	(.L_23 - .L_22)
	.align		4
.L_22:
        /*0088*/ 	.word	index@(_Z17bitonic_sort_stepPiS_ii)
        /*008c*/ 	.word	0x00000000
.L_23:


//--------------------- .nv.compat                --------------------------
	.section	.nv.compat,"",@"SHT_CUDA_COMPAT_INFO"
	.align	4
        /*0000*/ 	.byte	0x02, 0x09, 0x00, 0x00, 0x02, 0x02, 0x01, 0x00, 0x02, 0x05, 0x05, 0x00, 0x03, 0x07, 0x01, 0x01
        /*0010*/ 	.byte	0x02, 0x03, 0x00, 0x00, 0x02, 0x06, 0x01, 0x00, 0x04, 0x0b, 0x08, 0x00, 0x09, 0x00, 0x00, 0x00
        /*0020*/ 	.byte	0x00, 0x00, 0x00, 0x00


//--------------------- .nv.info._Z26work_efficient_scan_kernelPiS_i --------------------------
	.section	.nv.info._Z26work_efficient_scan_kernelPiS_i,"",@"SHT_CUDA_INFO"
	.sectionflags	@""
	.align	4


	//----- nvinfo : EIATTR_CUDA_API_VERSION
	.align		4
        /*0000*/ 	.byte	0x04, 0x37
        /*0002*/ 	.short	(.L_25 - .L_24)
.L_24:
        /*0004*/ 	.word	0x00000082


	//----- nvinfo : EIATTR_KPARAM_INFO
	.align		4
.L_25:
        /*0008*/ 	.byte	0x04, 0x17
        /*000a*/ 	.short	(.L_27 - .L_26)
.L_26:
        /*000c*/ 	.word	0x00000000
        /*0010*/ 	.short	0x0002
        /*0012*/ 	.short	0x0010
        /*0014*/ 	.byte	0x00, 0xf0, 0x11, 0x00


	//----- nvinfo : EIATTR_KPARAM_INFO
	.align		4
.L_27:
        /*0018*/ 	.byte	0x04, 0x17
        /*001a*/ 	.short	(.L_29 - .L_28)
.L_28:
        /*001c*/ 	.word	0x00000000
        /*0020*/ 	.short	0x0001
        /*0022*/ 	.short	0x0008
        /*0024*/ 	.byte	0x00, 0xf5, 0x21, 0x00


	//----- nvinfo : EIATTR_KPARAM_INFO
	.align		4
.L_29:
        /*0028*/ 	.byte	0x04, 0x17
        /*002a*/ 	.short	(.L_31 - .L_30)
.L_30:
        /*002c*/ 	.word	0x00000000
        /*0030*/ 	.short	0x0000
        /*0032*/ 	.short	0x0000
        /*0034*/ 	.byte	0x00, 0xf5, 0x21, 0x00


	//----- nvinfo : EIATTR_SPARSE_MMA_MASK
	.align		4
.L_31:
        /*0038*/ 	.byte	0x03, 0x50
        /*003a*/ 	.short	0x0000


	//----- nvinfo : EIATTR_MAXREG_COUNT
	.align		4
        /*003c*/ 	.byte	0x03, 0x1b
        /*003e*/ 	.short	0x00ff


	//----- nvinfo : EIATTR_NUM_BARRIERS
	.align		4
        /*0040*/ 	.byte	0x02, 0x4c
        /*0042*/ 	.byte	0x01
	.zero		1


	//----- nvinfo : EIATTR_MERCURY_ISA_VERSION
	.align		4
        /*0044*/ 	.byte	0x03, 0x5f
        /*0046*/ 	.short	0x0101


	//----- nvinfo : EIATTR_VRC_CTA_INIT_COUNT
	.align		4
        /*0048*/ 	.byte	0x02, 0x4a
	.zero		1
	.zero		1


	//----- nvinfo : EIATTR_EXIT_INSTR_OFFSETS
	.align		4
        /*004c*/ 	.byte	0x04, 0x1c
        /*004e*/ 	.short	(.L_33 - .L_32)


	//   ....[0]....
.L_32:
        /*0050*/ 	.word	0x00000a70


	//----- nvinfo : EIATTR_CRS_STACK_SIZE
	.align		4
.L_33:
        /*0054*/ 	.byte	0x04, 0x1e
        /*0056*/ 	.short	(.L_35 - .L_34)
.L_34:
        /*0058*/ 	.word	0x00000000


	//----- nvinfo : EIATTR_CBANK_PARAM_SIZE
	.align		4
.L_35:
        /*005c*/ 	.byte	0x03, 0x19
        /*005e*/ 	.short	0x0014


	//----- nvinfo : EIATTR_PARAM_CBANK
	.align		4
        /*0060*/ 	.byte	0x04, 0x0a
        /*0062*/ 	.short	(.L_37 - .L_36)
	.align		4
.L_36:
        /*0064*/ 	.word	index@(.nv.constant0._Z26work_efficient_scan_kernelPiS_i)
        /*0068*/ 	.short	0x0380
        /*006a*/ 	.short	0x0014


	//----- nvinfo : EIATTR_SW_WAR
	.align		4
.L_37:
        /*006c*/ 	.byte	0x04, 0x36
        /*006e*/ 	.short	(.L_39 - .L_38)
.L_38:
        /*0070*/ 	.word	0x00000008
.L_39:


//--------------------- .nv.info._Z28work_inefficient_scan_kernelPiS_i --------------------------
	.section	.nv.info._Z28work_inefficient_scan_kernelPiS_i,"",@"SHT_CUDA_INFO"
	.sectionflags	@""
	.align	4


	//----- nvinfo : EIATTR_CUDA_API_VERSION
	.align		4
        /*0000*/ 	.byte	0x04, 0x37
        /*0002*/ 	.short	(.L_41 - .L_40)
.L_40:
        /*0004*/ 	.word	0x00000082


	//----- nvinfo : EIATTR_KPARAM_INFO
	.align		4
.L_41:
        /*0008*/ 	.byte	0x04, 0x17
        /*000a*/ 	.short	(.L_43 - .L_42)
.L_42:
        /*000c*/ 	.word	0x00000000
        /*0010*/ 	.short	0x0002
        /*0012*/ 	.short	0x0010
        /*0014*/ 	.byte	0x00, 0xf0, 0x11, 0x00


	//----- nvinfo : EIATTR_KPARAM_INFO
	.align		4
.L_43:
        /*0018*/ 	.byte	0x04, 0x17
        /*001a*/ 	.short	(.L_45 - .L_44)
.L_44:
        /*001c*/ 	.word	0x00000000
        /*0020*/ 	.short	0x0001
        /*0022*/ 	.short	0x0008
        /*0024*/ 	.byte	0x00, 0xf5, 0x21, 0x00


	//----- nvinfo : EIATTR_KPARAM_INFO
	.align		4
.L_45:
        /*0028*/ 	.byte	0x04, 0x17
        /*002a*/ 	.short	(.L_47 - .L_46)
.L_46:
        /*002c*/ 	.word	0x00000000
        /*0030*/ 	.short	0x0000
        /*0032*/ 	.short	0x0000
        /*0034*/ 	.byte	0x00, 0xf5, 0x21, 0x00


	//----- nvinfo : EIATTR_SPARSE_MMA_MASK
	.align		4
.L_47:
        /*0038*/ 	.byte	0x03, 0x50
        /*003a*/ 	.short	0x0000


	//----- nvinfo : EIATTR_MAXREG_COUNT
	.align		4
        /*003c*/ 	.byte	0x03, 0x1b
        /*003e*/ 	.short	0x00ff


	//----- nvinfo : EIATTR_NUM_BARRIERS
	.align		4
        /*0040*/ 	.byte	0x02, 0x4c
        /*0042*/ 	.byte	0x01
	.zero		1


	//----- nvinfo : EIATTR_MERCURY_ISA_VERSION
	.align		4
        /*0044*/ 	.byte	0x03, 0x5f
        /*0046*/ 	.short	0x0101


	//----- nvinfo : EIATTR_VRC_CTA_INIT_COUNT
	.align		4
        /*0048*/ 	.byte	0x02, 0x4a
	.zero		1
	.zero		1


	//----- nvinfo : EIATTR_EXIT_INSTR_OFFSETS
	.align		4
        /*004c*/ 	.byte	0x04, 0x1c
        /*004e*/ 	.short	(.L_49 - .L_48)


	//   ....[0]....
.L_48:
        /*0050*/ 	.word	0x000001f0


	//----- nvinfo : EIATTR_CRS_STACK_SIZE
	.align		4
.L_49:
        /*0054*/ 	.byte	0x04, 0x1e
        /*0056*/ 	.short	(.L_51 - .L_50)
.L_50:
        /*0058*/ 	.word	0x00000000


	//----- nvinfo : EIATTR_CBANK_PARAM_SIZE
	.align		4
.L_51:
        /*005c*/ 	.byte	0x03, 0x19
        /*005e*/ 	.short	0x0014


	//----- nvinfo : EIATTR_PARAM_CBANK
	.align		4
        /*0060*/ 	.byte	0x04, 0x0a
        /*0062*/ 	.short	(.L_53 - .L_52)
	.align		4
.L_52:
        /*0064*/ 	.word	index@(.nv.constant0._Z28work_inefficient_scan_kernelPiS_i)
        /*0068*/ 	.short	0x0380
        /*006a*/ 	.short	0x0014


	//----- nvinfo : EIATTR_SW_WAR
	.align		4
.L_53:
        /*006c*/ 	.byte	0x04, 0x36
        /*006e*/ 	.short	(.L_55 - .L_54)
.L_54:
        /*0070*/ 	.word	0x00000008
.L_55:


//--------------------- .nv.info._Z14inclusive_scanPiS_i --------------------------
	.section	.nv.info._Z14inclusive_scanPiS_i,"",@"SHT_CUDA_INFO"
	.sectionflags	@""
	.align	4


	//----- nvinfo : EIATTR_CUDA_API_VERSION
	.align		4
        /*0000*/ 	.byte	0x04, 0x37
        /*0002*/ 	.short	(.L_57 - .L_56)
.L_56:
        /*0004*/ 	.word	0x00000082


	//----- nvinfo : EIATTR_KPARAM_INFO
	.align		4
.L_57:
        /*0008*/ 	.byte	0x04, 0x17
        /*000a*/ 	.short	(.L_59 - .L_58)
.L_58:
        /*000c*/ 	.word	0x00000000
        /*0010*/ 	.short	0x0002
        /*0012*/ 	.short	0x0010
        /*0014*/ 	.byte	0x00, 0xf0, 0x11, 0x00


	//----- nvinfo : EIATTR_KPARAM_INFO
	.align		4
.L_59:
        /*0018*/ 	.byte	0x04, 0x17
        /*001a*/ 	.short	(.L_61 - .L_60)
.L_60:
        /*001c*/ 	.word	0x00000000
        /*0020*/ 	.short	0x0001
        /*0022*/ 	.short	0x0008
        /*0024*/ 	.byte	0x00, 0xf5, 0x21, 0x00


	//----- nvinfo : EIATTR_KPARAM_INFO
	.align		4
.L_61:
        /*0028*/ 	.byte	0x04, 0x17
        /*002a*/ 	.short	(.L_63 - .L_62)
.L_62:
        /*002c*/ 	.word	0x00000000
        /*0030*/ 	.short	0x0000
        /*0032*/ 	.short	0x0000
        /*0034*/ 	.byte	0x00, 0xf5, 0x21, 0x00


	//----- nvinfo : EIATTR_SPARSE_MMA_MASK
	.align		4
.L_63:
        /*0038*/ 	.byte	0x03, 0x50
        /*003a*/ 	.short	0x0000


	//----- nvinfo : EIATTR_MAXREG_COUNT
	.align		4
        /*003c*/ 	.byte	0x03, 0x1b
        /*003e*/ 	.short	0x00ff


	//----- nvinfo : EIATTR_NUM_BARRIERS
	.align		4
        /*0040*/ 	.byte	0x02, 0x4c
        /*0042*/ 	.byte	0x01
	.zero		1


	//----- nvinfo : EIATTR_MERCURY_ISA_VERSION
	.align		4
        /*0044*/ 	.byte	0x03, 0x5f
        /*0046*/ 	.short	0x0101


	//----- nvinfo : EIATTR_VRC_CTA_INIT_COUNT
	.align		4
        /*0048*/ 	.byte	0x02, 0x4a
	.zero		1
	.zero		1


	//----- nvinfo : EIATTR_EXIT_INSTR_OFFSETS
	.align		4
        /*004c*/ 	.byte	0x04, 0x1c
        /*004e*/ 	.short	(.L_65 - .L_64)


	//   ....[0]....
.L_64:
        /*0050*/ 	.word	0x000002e0


	//   ....[1]....
        /*0054*/ 	.word	0x00000db0


	//   ....[2]....
        /*0058*/ 	.word	0x00000e70


	//----- nvinfo : EIATTR_CRS_STACK_SIZE
	.align		4
.L_65:
        /*005c*/ 	.byte	0x04, 0x1e
        /*005e*/ 	.short	(.L_67 - .L_66)
.L_66:
        /*0060*/ 	.word	0x00000000


	//----- nvinfo : EIATTR_CBANK_PARAM_SIZE
	.align		4
.L_67:
        /*0064*/ 	.byte	0x03, 0x19
        /*0066*/ 	.short	0x0014


	//----- nvinfo : EIATTR_PARAM_CBANK
	.align		4
        /*0068*/ 	.byte	0x04, 0x0a
        /*006a*/ 	.short	(.L_69 - .L_68)
	.align		4
.L_68:
        /*006c*/ 	.word	index@(.nv.constant0._Z14inclusive_scanPiS_i)
        /*0070*/ 	.short	0x0380
        /*0072*/ 	.short	0x0014


	//----- nvinfo : EIATTR_SW_WAR
	.align		4
.L_69:
        /*0074*/ 	.byte	0x04, 0x36
        /*0076*/ 	.short	(.L_71 - .L_70)
.L_70:
        /*0078*/ 	.word	0x00000008
.L_71:


//--------------------- .nv.info._Z17bitonic_sort_stepPiS_ii --------------------------
	.section	.nv.info._Z17bitonic_sort_stepPiS_ii,"",@"SHT_CUDA_INFO"
	.sectionflags	@""
	.align	4


	//----- nvinfo : EIATTR_CUDA_API_VERSION
	.align		4
        /*0000*/ 	.byte	0x04, 0x37
        /*0002*/ 	.short	(.L_73 - .L_72)
.L_72:
        /*0004*/ 	.word	0x00000082


	//----- nvinfo : EIATTR_KPARAM_INFO
	.align		4
.L_73:
        /*0008*/ 	.byte	0x04, 0x17
        /*000a*/ 	.short	(.L_75 - .L_74)
.L_74:
        /*000c*/ 	.word	0x00000000
        /*0010*/ 	.short	0x0003
        /*0012*/ 	.short	0x0014
        /*0014*/ 	.byte	0x00, 0xf0, 0x11, 0x00


	//----- nvinfo : EIATTR_KPARAM_INFO
	.align		4
.L_75:
        /*0018*/ 	.byte	0x04, 0x17
        /*001a*/ 	.short	(.L_77 - .L_76)
.L_76:
        /*001c*/ 	.word	0x00000000
        /*0020*/ 	.short	0x0002
        /*0022*/ 	.short	0x0010
        /*0024*/ 	.byte	0x00, 0xf0, 0x11, 0x00


	//----- nvinfo : EIATTR_KPARAM_INFO
	.align		4
.L_77:
        /*0028*/ 	.byte	0x04, 0x17
        /*002a*/ 	.short	(.L_79 - .L_78)
.L_78:
        /*002c*/ 	.word	0x00000000
        /*0030*/ 	.short	0x0001
        /*0032*/ 	.short	0x0008
        /*0034*/ 	.byte	0x00, 0xf5, 0x21, 0x00


	//----- nvinfo : EIATTR_KPARAM_INFO
	.align		4
.L_79:
        /*0038*/ 	.byte	0x04, 0x17
        /*003a*/ 	.short	(.L_81 - .L_80)
.L_80:
        /*003c*/ 	.word	0x00000000
        /*0040*/ 	.short	0x0000
        /*0042*/ 	.short	0x0000
        /*0044*/ 	.byte	0x00, 0xf5, 0x21, 0x00


	//----- nvinfo : EIATTR_SPARSE_MMA_MASK
	.align		4
.L_81:
        /*0048*/ 	.byte	0x03, 0x50
        /*004a*/ 	.short	0x0000


	//----- nvinfo : EIATTR_MAXREG_COUNT
	.align		4
        /*004c*/ 	.byte	0x03, 0x1b
        /*004e*/ 	.short	0x00ff


	//----- nvinfo : EIATTR_MERCURY_ISA_VERSION
	.align		4
        /*0050*/ 	.byte	0x03, 0x5f
        /*0052*/ 	.short	0x0101


	//----- nvinfo : EIATTR_VRC_CTA_INIT_COUNT
	.align		4
        /*0054*/ 	.byte	0x02, 0x4a
	.zero		1
	.zero		1


	//----- nvinfo : EIATTR_EXIT_INSTR_OFFSETS
	.align		4
        /*0058*/ 	.byte	0x04, 0x1c
        /*005a*/ 	.short	(.L_83 - .L_82)


	//   ....[0]....
.L_82:
        /*005c*/ 	.word	0x00000080


	//   ....[1]....
        /*0060*/ 	.word	0x00000130


	//   ....[2]....
        /*0064*/ 	.word	0x000001d0


	//   ....[3]....
        /*0068*/ 	.word	0x00000240


	//   ....[4]....
        /*006c*/ 	.word	0x000002e0


	//----- nvinfo : EIATTR_CRS_STACK_SIZE
	.align		4
.L_83:
        /*0070*/ 	.byte	0x04, 0x1e
        /*0072*/ 	.short	(.L_85 - .L_84)
.L_84:
        /*0074*/ 	.word	0x00000000


	//----- nvinfo : EIATTR_CBANK_PARAM_SIZE
	.align		4
.L_85:
        /*0078*/ 	.byte	0x03, 0x19
        /*007a*/ 	.short	0x0018


	//----- nvinfo : EIATTR_PARAM_CBANK
	.align		4
        /*007c*/ 	.byte	0x04, 0x0a
        /*007e*/ 	.short	(.L_87 - .L_86)
	.align		4
.L_86:
        /*0080*/ 	.word	index@(.nv.constant0._Z17bitonic_sort_stepPiS_ii)
        /*0084*/ 	.short	0x0380
        /*0086*/ 	.short	0x0018


	//----- nvinfo : EIATTR_SW_WAR
	.align		4
.L_87:
        /*0088*/ 	.byte	0x04, 0x36
        /*008a*/ 	.short	(.L_89 - .L_88)
.L_88:
        /*008c*/ 	.word	0x00000008
.L_89:


//--------------------- .nv.callgraph             --------------------------
	.section	.nv.callgraph,"",@"SHT_CUDA_CALLGRAPH"
	.align	4
	.sectionentsize	8
	.align		4
        /*0000*/ 	.word	0x00000000
	.align		4
        /*0004*/ 	.word	0xffffffff
	.align		4
        /*0008*/ 	.word	0x00000000
	.align		4
        /*000c*/ 	.word	0xfffffffe
	.align		4
        /*0010*/ 	.word	0x00000000
	.align		4
        /*0014*/ 	.word	0xfffffffd
	.align		4
        /*0018*/ 	.word	0x00000000
	.align		4
        /*001c*/ 	.word	0xfffffffc


//--------------------- .text._Z26work_efficient_scan_kernelPiS_i --------------------------
	.section	.text._Z26work_efficient_scan_kernelPiS_i,"ax",@progbits
	.align	128
        .global         _Z26work_efficient_scan_kernelPiS_i
        .type           _Z26work_efficient_scan_kernelPiS_i,@function
        .size           _Z26work_efficient_scan_kernelPiS_i,(.L_x_27 - _Z26work_efficient_scan_kernelPiS_i)
        .other          _Z26work_efficient_scan_kernelPiS_i,@"STO_CUDA_ENTRY STV_DEFAULT"
_Z26work_efficient_scan_kernelPiS_i:
.text._Z26work_efficient_scan_kernelPiS_i:
[----:B------:R-:W-:Y:S01]  /*0000*/  LDC R1, c[0x0][0x37c] ;  /* 0x0000df00ff017b82 */ /* 0x000fe20000000800 */
[----:B------:R-:W0:Y:S07]  /*0010*/  S2R R2, SR_CTAID.X ;  /* 0x0000000000027919 */ /* 0x000e2e0000002500 */
[----:B------:R-:W0:Y:S01]  /*0020*/  LDC R4, c[0x0][0x360] ;  /* 0x0000d800ff047b82 */ /* 0x000e220000000800 */
[----:B------:R-:W1:Y:S01]  /*0030*/  LDCU UR4, c[0x0][0x390] ;  /* 0x00007200ff0477ac */ /* 0x000e620008000800 */
[----:B------:R-:W0:Y:S01]  /*0040*/  S2R R3, SR_TID.X ;  /* 0x0000000000037919 */ /* 0x000e220000002100 */
[----:B------:R-:W2:Y:S01]  /*0050*/  LDCU.64 UR6, c[0x0][0x358] ;  /* 0x00006b00ff0677ac */ /* 0x000ea20008000a00 */
[----:B0-----:R-:W-:-:S05]  /*0060*/  IMAD R22, R2, R4, R3 ;  /* 0x0000000402167224 */ /* 0x001fca00078e0203 */
[----:B-1----:R-:W-:-:S13]  /*0070*/  ISETP.GE.AND P1, PT, R22, UR4, PT ;  /* 0x0000000416007c0c */ /* 0x002fda000bf26270 */
[----:B------:R-:W0:Y:S02]  /*0080*/  @!P1 LDC.64 R8, c[0x0][0x380] ;  /* 0x0000e000ff089b82 */ /* 0x000e240000000a00 */
[----:B0-----:R-:W-:-:S06]  /*0090*/  @!P1 IMAD.WIDE R8, R22, 0x4, R8 ;  /* 0x0000000416089825 */ /* 0x001fcc00078e0208 */
[----:B--2---:R-:W2:Y:S01]  /*00a0*/  @!P1 LDG.E R9, desc[UR6][R8.64] ;  /* 0x0000000608099981 */ /* 0x004ea2000c1e1900 */
[----:B------:R-:W0:Y:S01]  /*00b0*/  S2UR UR5, SR_CgaCtaId ;  /* 0x00000000000579c3 */ /* 0x000e220000008800 */
[----:B------:R-:W-:Y:S01]  /*00c0*/  UMOV UR4, 0x400 ;  /* 0x0000040000047882 */ /* 0x000fe20000000000 */
[----:B------:R-:W-:Y:S02]  /*00d0*/  ISETP.NE.AND P0, PT, R3, RZ, PT ;  /* 0x000000ff0300720c */ /* 0x000fe40003f05270 */
[----:B------:R-:W-:-:S11]  /*00e0*/  ISETP.GE.U32.AND P2, PT, R4, 0x2, PT ;  /* 0x000000020400780c */ /* 0x000fd60003f46070 */
[----:B------:R-:W1:Y:S01]  /*00f0*/  @!P0 S2R R13, SR_CgaCtaId ;  /* 0x00000000000d8919 */ /* 0x000e620000008800 */
[----:B------:R-:W-:Y:S01]  /*0100*/  @!P0 MOV R12, 0x400 ;  /* 0x00000400000c8802 */ /* 0x000fe20000000f00 */
[----:B0-----:R-:W-:-:S06]  /*0110*/  ULEA UR4, UR5, UR4, 0x18 ;  /* 0x0000000405047291 */ /* 0x001fcc000f8ec0ff */
[----:B------:R-:W-:-:S04]  /*0120*/  IMAD.U32 R0, RZ, RZ, UR4 ;  /* 0x00000004ff007e24 */ /* 0x000fc8000f8e00ff */
[----:B------:R-:W-:-:S05]  /*0130*/  IMAD R6, R3, 0x4, R0 ;  /* 0x0000000403067824 */ /* 0x000fca00078e0200 */
[----:B--2---:R0:W-:Y:S01]  /*0140*/  @!P1 STS [R6], R9 ;  /* 0x0000000906009388 */ /* 0x0041e20000000800 */
[----:B-1----:R-:W-:Y:S05]  /*0150*/  @!P2 BRA `(.L_x_0) ;  /* 0x000000000040a947 */ /* 0x002fea0003800000 */
[----:B------:R-:W-:Y:S01]  /*0160*/  LEA R5, R3, 0x2, 0x1 ;  /* 0x0000000203057811 */ /* 0x000fe200078e08ff */
[----:B------:R-:W-:-:S07]  /*0170*/  IMAD.MOV.U32 R7, RZ, RZ, 0x1 ;  /* 0x00000001ff077424 */ /* 0x000fce00078e00ff */
.L_x_1:
[----:B------:R-:W-:Y:S01]  /*0180*/  IMAD R8, R5, R7, RZ ;  /* 0x0000000705087224 */ /* 0x000fe200078e02ff */
[----:B------:R-:W-:Y:S03]  /*0190*/  BAR.SYNC.DEFER_BLOCKING 0x0 ;  /* 0x0000000000007b1d */ /* 0x000fe60000010000 */
[----:B0-----:R-:W-:-:S05]  /*01a0*/  VIADD R9, R8, 0xffffffff ;  /* 0xffffffff08097836 */ /* 0x001fca0000000000 */
[----:B------:R-:W-:-:S13]  /*01b0*/  ISETP.GE.U32.AND P1, PT, R9, R4, PT ;  /* 0x000000040900720c */ /* 0x000fda0003f26070 */
[----:B------:R-:W-:-:S04]  /*01c0*/  @!P1 IMAD.IADD R9, R8, 0x1, -R7 ;  /* 0x0000000108099824 */ /* 0x000fc800078e0a07 */
[----:B------:R-:W-:-:S04]  /*01d0*/  @!P1 IMAD R8, R9, 0x4, R0 ;  /* 0x0000000409089824 */ /* 0x000fc800078e0200 */
[C---:B------:R-:W-:Y:S02]  /*01e0*/  @!P1 IMAD R9, R7.reuse, 0x4, R8 ;  /* 0x0000000407099824 */ /* 0x040fe400078e0208 */
[----:B------:R-:W-:Y:S01]  /*01f0*/  @!P1 LDS R8, [R8+-0x4] ;  /* 0xfffffc0008089984 */ /* 0x000fe20000000800 */
[----:B------:R-:W-:-:S03]  /*0200*/  IMAD.SHL.U32 R7, R7, 0x2, RZ ;  /* 0x0000000207077824 */ /* 0x000fc600078e00ff */
[----:B------:R-:W0:Y:S02]  /*0210*/  @!P1 LDS R11, [R9+-0x4] ;  /* 0xfffffc00090b9984 */ /* 0x000e240000000800 */
[----:B0-----:R-:W-:-:S05]  /*0220*/  @!P1 IMAD.IADD R10, R8, 0x1, R11 ;  /* 0x00000001080a9824 */ /* 0x001fca00078e020b */
[----:B------:R1:W-:Y:S01]  /*0230*/  @!P1 STS [R9+-0x4], R10 ;  /* 0xfffffc0a09009388 */ /* 0x0003e20000000800 */
[----:B------:R-:W-:-:S13]  /*0240*/  ISETP.GE.U32.AND P1, PT, R7, R4, PT ;  /* 0x000000040700720c */ /* 0x000fda0003f26070 */
[----:B-1----:R-:W-:Y:S05]  /*0250*/  @!P1 BRA `(.L_x_1) ;  /* 0xfffffffc00c89947 */ /* 0x002fea000383ffff */
.L_x_0:
[----:B------:R-:W-:Y:S01]  /*0260*/  BAR.SYNC.DEFER_BLOCKING 0x0 ;  /* 0x0000000000007b1d */ /* 0x000fe20000010000 */
[----:B------:R-:W-:Y:S02]  /*0270*/  @!P0 LEA R0, R13, R12, 0x18 ;  /* 0x0000000c0d008211 */ /* 0x000fe400078ec0ff */
[----:B------:R-:W-:-:S03]  /*0280*/  ISETP.GT.U32.AND P1, PT, R3, 0x2, PT ;  /* 0x000000020300780c */ /* 0x000fc60003f24070 */
[----:B------:R-:W-:Y:S10]  /*0290*/  BSSY.RECONVERGENT B0, `(.L_x_2) ;  /* 0x0000040000007945 */ /* 0x000ff40003800200 */
[----:B------:R-:W-:-:S05]  /*02a0*/  @!P1 LEA R7, R3, 0x100, 0x8 ;  /* 0x0000010003079811 */ /* 0x000fca00078e40ff */
[----:B------:R-:W-:Y:S01]  /*02b0*/  @!P1 IMAD.IADD R7, R0, 0x1, R7 ;  /* 0x0000000100079824 */ /* 0x000fe200078e0207 */
[----:B------:R-:W-:Y:S04]  /*02c0*/  @!P0 LDS R5, [R0+0x1fc] ;  /* 0x0001fc0000058984 */ /* 0x000fe80000000800 */
[----:B------:R-:W1:Y:S02]  /*02d0*/  @!P0 LDS R8, [R0+0x2fc] ;  /* 0x0002fc0000088984 */ /* 0x000e640000000800 */
[----:B-1----:R-:W-:-:S05]  /*02e0*/  @!P0 IMAD.IADD R5, R5, 0x1, R8 ;  /* 0x0000000105058824 */ /* 0x002fca00078e0208 */
[----:B------:R-:W-:Y:S01]  /*02f0*/  @!P0 STS [R0+0x2fc], R5 ;  /* 0x0002fc0500008388 */ /* 0x000fe20000000800 */
[----:B------:R-:W-:Y:S01]  /*0300*/  BAR.SYNC.DEFER_BLOCKING 0x0 ;  /* 0x0000000000007b1d */ /* 0x000fe20000010000 */
[----:B------:R-:W-:-:S13]  /*0310*/  ISETP.GT.U32.AND P0, PT, R3, 0x6, PT ;  /* 0x000000060300780c */ /* 0x000fda0003f04070 */
[----:B------:R-:W-:-:S05]  /*0320*/  @!P0 LEA R11, R3, 0x80, 0x7 ;  /* 0x00000080030b8811 */ /* 0x000fca00078e38ff */
[----:B------:R-:W-:Y:S01]  /*0330*/  @!P0 IMAD.IADD R11, R0, 0x1, R11 ;  /* 0x00000001000b8824 */ /* 0x000fe200078e020b */
[----:B------:R-:W-:Y:S04]  /*0340*/  @!P1 LDS R8, [R7+-0x4] ;  /* 0xfffffc0007089984 */ /* 0x000fe80000000800 */
[----:B0-----:R-:W0:Y:S02]  /*0350*/  @!P1 LDS R9, [R7+0x7c] ;  /* 0x00007c0007099984 */ /* 0x001e240000000800 */
[----:B0-----:R-:W-:-:S05]  /*0360*/  @!P1 IMAD.IADD R8, R8, 0x1, R9 ;  /* 0x0000000108089824 */ /* 0x001fca00078e0209 */
[----:B------:R-:W-:Y:S01]  /*0370*/  @!P1 STS [R7+0x7c], R8 ;  /* 0x00007c0807009388 */ /* 0x000fe20000000800 */
[----:B------:R-:W-:Y:S01]  /*0380*/  BAR.SYNC.DEFER_BLOCKING 0x0 ;  /* 0x0000000000007b1d */ /* 0x000fe20000010000 */
[----:B------:R-:W-:-:S13]  /*0390*/  ISETP.GT.U32.AND P1, PT, R3, 0xe, PT ;  /* 0x0000000e0300780c */ /* 0x000fda0003f24070 */
[----:B------:R-:W-:-:S05]  /*03a0*/  @!P1 LEA R5, R3, 0x40, 0x6 ;  /* 0x0000004003059811 */ /* 0x000fca00078e30ff */
[----:B------:R-:W-:Y:S01]  /*03b0*/  @!P1 IMAD.IADD R5, R0, 0x1, R5 ;  /* 0x0000000100059824 */ /* 0x000fe200078e0205 */
[----:B------:R-:W-:Y:S04]  /*03c0*/  @!P0 LDS R9, [R11+-0x4] ;  /* 0xfffffc000b098984 */ /* 0x000fe80000000800 */
[----:B------:R-:W0:Y:S02]  /*03d0*/  @!P0 LDS R10, [R11+0x3c] ;  /* 0x00003c000b0a8984 */ /* 0x000e240000000800 */
        /* <DEDUP_REMOVED lines=20> */
[----:B------:R-:W-:Y:S01]  /*0520*/  @!P0 IMAD R5, R3, 0x4, R6 ;  /* 0x0000000403058824 */ /* 0x000fe200078e0206 */
[----:B------:R-:W-:Y:S04]  /*0530*/  @!P1 LDS R9, [R11+-0x4] ;  /* 0xfffffc000b099984 */ /* 0x000fe80000000800 */
[----:B------:R-:W0:Y:S02]  /*0540*/  @!P1 LDS R8, [R11+0x4] ;  /* 0x000004000b089984 */ /* 0x000e240000000800 */
[----:B0-----:R-:W-:-:S05]  /*0550*/  @!P1 IMAD.IADD R12, R9, 0x1, R8 ;  /* 0x00000001090c9824 */ /* 0x001fca00078e0208 */
[----:B------:R-:W-:Y:S01]  /*0560*/  @!P1 STS [R11+0x4], R12 ;  /* 0x0000040c0b009388 */ /* 0x000fe20000000800 */
[----:B------:R-:W-:Y:S06]  /*0570*/  BAR.SYNC.DEFER_BLOCKING 0x0 ;  /* 0x0000000000007b1d */ /* 0x000fec0000010000 */
[----:B------:R-:W-:Y:S04]  /*0580*/  @!P0 LDS R8, [R5+0x4] ;  /* 0x0000040005088984 */ /* 0x000fe80000000800 */
[----:B------:R-:W0:Y:S02]  /*0590*/  @!P0 LDS R9, [R5+0x8] ;  /* 0x0000080005098984 */ /* 0x000e240000000800 */
[----:B0-----:R-:W-:-:S02]  /*05a0*/  @!P0 IMAD.IADD R10, R8, 0x1, R9 ;  /* 0x00000001080a8824 */ /* 0x001fc400078e0209 */
[----:B------:R-:W0:Y:S03]  /*05b0*/  LDC.64 R8, c[0x0][0x388] ;  /* 0x0000e200ff087b82 */ /* 0x000e260000000a00 */
[----:B------:R-:W-:Y:S05]  /*05c0*/  @!P0 STS [R5+0x8], R10 ;  /* 0x0000080a05008388 */ /* 0x000fea0000000800 */
[----:B------:R-:W-:Y:S01]  /*05d0*/  BAR.SYNC.DEFER_BLOCKING 0x0 ;  /* 0x0000000000007b1d */ /* 0x000fe20000010000 */
[----:B------:R-:W-:Y:S01]  /*05e0*/  ISETP.GE.U32.AND P0, PT, R3, R2, PT ;  /* 0x000000020300720c */ /* 0x000fe20003f06070 */
[----:B0-----:R-:W-:-:S04]  /*05f0*/  IMAD.WIDE R22, R22, 0x4, R8 ;  /* 0x0000000416167825 */ /* 0x001fc800078e0208 */
[----:B------:R-:W0:Y:S04]  /*0600*/  LDS R7, [R6] ;  /* 0x0000000006077984 */ /* 0x000e280000000800 */
[----:B0-----:R0:W-:Y:S01]  /*0610*/  STG.E desc[UR6][R22.64], R7 ;  /* 0x0000000716007986 */ /* 0x0011e2000c101906 */
[----:B------:R-:W-:Y:S06]  /*0620*/  BAR.SYNC.DEFER_BLOCKING 0x0 ;  /* 0x0000000000007b1d */ /* 0x000fec0000010000 */
[----:B------:R-:W-:Y:S05]  /*0630*/  @P0 BRA `(.L_x_3) ;  /* 0x0000000000140947 */ /* 0x000fea0003800000 */
[----:B------:R-:W-:-:S04]  /*0640*/  IMAD R3, R4, R3, R4 ;  /* 0x0000000304037224 */ /* 0x000fc800078e0204 */
[----:B------:R-:W-:-:S04]  /*0650*/  VIADD R3, R3, 0xffffffff ;  /* 0xffffffff03037836 */ /* 0x000fc80000000000 */
[----:B------:R-:W-:-:S06]  /*0660*/  IMAD.WIDE.U32 R4, R3, 0x4, R8 ;  /* 0x0000000403047825 */ /* 0x000fcc00078e0008 */
[----:B------:R-:W2:Y:S04]  /*0670*/  LDG.E R5, desc[UR6][R4.64] ;  /* 0x0000000604057981 */ /* 0x000ea8000c1e1900 */
[----:B--2---:R1:W-:Y:S02]  /*0680*/  STS [R6], R5 ;  /* 0x0000000506007388 */ /* 0x0043e40000000800 */
.L_x_3:
[----:B------:R-:W-:Y:S05]  /*0690*/  BSYNC.RECONVERGENT B0 ;  /* 0x0000000000007941 */ /* 0x000fea0003800200 */
.L_x_2:
[----:B------:R-:W-:Y:S01]  /*06a0*/  BAR.SYNC.DEFER_BLOCKING 0x0 ;  /* 0x0000000000007b1d */ /* 0x000fe20000010000 */
[----:B------:R-:W-:-:S13]  /*06b0*/  ISETP.NE.AND P0, PT, R2, RZ, PT ;  /* 0x000000ff0200720c */ /* 0x000fda0003f05270 */
[----:B------:R-:W-:Y:S05]  /*06c0*/  @!P0 BRA `(.L_x_4) ;  /* 0x0000000000e48947 */ /* 0x000fea0003800000 */
[----:B------:R2:W5:Y:S01]  /*06d0*/  LDG.E R3, desc[UR6][R22.64] ;  /* 0x0000000616037981 */ /* 0x000562000c1e1900 */
[C---:B------:R-:W-:Y:S01]  /*06e0*/  ISETP.GE.U32.AND P0, PT, R2.reuse, 0x10, PT ;  /* 0x000000100200780c */ /* 0x040fe20003f06070 */
[----:B------:R-:W-:Y:S01]  /*06f0*/  IMAD.MOV.U32 R21, RZ, RZ, RZ ;  /* 0x000000ffff157224 */ /* 0x000fe200078e00ff */
[----:B------:R-:W-:-:S04]  /*0700*/  LOP3.LUT R24, R2, 0xf, RZ, 0xc0, !PT ;  /* 0x0000000f02187812 */ /* 0x000fc800078ec0ff */
[----:B------:R-:W-:-:S07]  /*0710*/  ISETP.NE.AND P1, PT, R24, RZ, PT ;  /* 0x000000ff1800720c */ /* 0x000fce0003f25270 */
[----:B--2---:R-:W-:Y:S06]  /*0720*/  @!P0 BRA `(.L_x_5) ;  /* 0x00000000004c8947 */ /* 0x004fec0003800000 */
[----:B------:R-:W-:Y:S01]  /*0730*/  LOP3.LUT R21, R2, 0x7ffffff0, RZ, 0xc0, !PT ;  /* 0x7ffffff002157812 */ /* 0x000fe200078ec0ff */
[----:B------:R-:W-:-:S04]  /*0740*/  VIADD R25, R0, 0x20 ;  /* 0x0000002000197836 */ /* 0x000fc80000000000 */
[----:B------:R-:W-:-:S07]  /*0750*/  IMAD.MOV R20, RZ, RZ, -R21 ;  /* 0x000000ffff147224 */ /* 0x000fce00078e0a15 */
.L_x_6:
[----:B01----:R-:W0:Y:S01]  /*0760*/  LDS.128 R4, [R25+-0x20] ;  /* 0xffffe00019047984 */ /* 0x003e220000000c00 */
[----:B------:R-:W-:-:S03]  /*0770*/  VIADD R20, R20, 0x10 ;  /* 0x0000001014147836 */ /* 0x000fc60000000000 */
[----:B------:R-:W1:Y:S02]  /*0780*/  LDS.128 R8, [R25+-0x10] ;  /* 0xfffff00019087984 */ /* 0x000e640000000c00 */
[----:B------:R-:W-:Y:S02]  /*0790*/  ISETP.NE.AND P0, PT, R20, RZ, PT ;  /* 0x000000ff1400720c */ /* 0x000fe40003f05270 */
[----:B------:R-:W2:Y:S04]  /*07a0*/  LDS.128 R12, [R25] ;  /* 0x00000000190c7984 */ /* 0x000ea80000000c00 */
[----:B------:R3:W4:Y:S02]  /*07b0*/  LDS.128 R16, [R25+0x10] ;  /* 0x0000100019107984 */ /* 0x0007240000000c00 */
[----:B---3--:R-:W-:Y:S01]  /*07c0*/  VIADD R25, R25, 0x40 ;  /* 0x0000004019197836 */ /* 0x008fe20000000000 */
[----:B0----5:R-:W-:-:S04]  /*07d0*/  IADD3 R4, PT, PT, R5, R3, R4 ;  /* 0x0000000305047210 */ /* 0x021fc80007ffe004 */
[----:B------:R-:W-:-:S04]  /*07e0*/  IADD3 R4, PT, PT, R7, R4, R6 ;  /* 0x0000000407047210 */ /* 0x000fc80007ffe006 */
[----:B-1----:R-:W-:-:S04]  /*07f0*/  IADD3 R4, PT, PT, R9, R4, R8 ;  /* 0x0000000409047210 */ /* 0x002fc80007ffe008 */
[----:B------:R-:W-:-:S04]  /*0800*/  IADD3 R4, PT, PT, R11, R4, R10 ;  /* 0x000000040b047210 */ /* 0x000fc80007ffe00a */
[----:B--2---:R-:W-:-:S04]  /*0810*/  IADD3 R4, PT, PT, R13, R4, R12 ;  /* 0x000000040d047210 */ /* 0x004fc80007ffe00c */
[----:B------:R-:W-:-:S04]  /*0820*/  IADD3 R4, PT, PT, R15, R4, R14 ;  /* 0x000000040f047210 */ /* 0x000fc80007ffe00e */
[----:B----4-:R-:W-:-:S04]  /*0830*/  IADD3 R4, PT, PT, R17, R4, R16 ;  /* 0x0000000411047210 */ /* 0x010fc80007ffe010 */
[----:B------:R-:W-:Y:S01]  /*0840*/  IADD3 R3, PT, PT, R19, R4, R18 ;  /* 0x0000000413037210 */ /* 0x000fe20007ffe012 */
[----:B------:R-:W-:Y:S06]  /*0850*/  @P0 BRA `(.L_x_6) ;  /* 0xfffffffc00c00947 */ /* 0x000fec000383ffff */
.L_x_5:
[----:B------:R-:W-:Y:S05]  /*0860*/  @!P1 BRA `(.L_x_7) ;  /* 0x0000000000789947 */ /* 0x000fea0003800000 */
[----:B------:R-:W-:Y:S02]  /*0870*/  ISETP.GE.U32.AND P0, PT, R24, 0x8, PT ;  /* 0x000000081800780c */ /* 0x000fe40003f06070 */
[----:B------:R-:W-:-:S04]  /*0880*/  LOP3.LUT R13, R2, 0x7, RZ, 0xc0, !PT ;  /* 0x00000007020d7812 */ /* 0x000fc800078ec0ff */
[----:B------:R-:W-:-:S07]  /*0890*/  ISETP.NE.AND P1, PT, R13, RZ, PT ;  /* 0x000000ff0d00720c */ /* 0x000fce0003f25270 */
[----:B------:R-:W-:Y:S06]  /*08a0*/  @!P0 BRA `(.L_x_8) ;  /* 0x0000000000208947 */ /* 0x000fec0003800000 */
[C---:B------:R-:W-:Y:S02]  /*08b0*/  IMAD R12, R21.reuse, 0x4, R0 ;  /* 0x00000004150c7824 */ /* 0x040fe400078e0200 */
[----:B------:R-:W-:-:S03]  /*08c0*/  VIADD R21, R21, 0x8 ;  /* 0x0000000815157836 */ /* 0x000fc60000000000 */
[----:B01----:R-:W0:Y:S04]  /*08d0*/  LDS.128 R4, [R12] ;  /* 0x000000000c047984 */ /* 0x003e280000000c00 */
[----:B------:R-:W1:Y:S01]  /*08e0*/  LDS.128 R8, [R12+0x10] ;  /* 0x000010000c087984 */ /* 0x000e620000000c00 */
[----:B0----5:R-:W-:-:S04]  /*08f0*/  IADD3 R4, PT, PT, R5, R3, R4 ;  /* 0x0000000305047210 */ /* 0x021fc80007ffe004 */
[----:B------:R-:W-:-:S04]  /*0900*/  IADD3 R4, PT, PT, R7, R4, R6 ;  /* 0x0000000407047210 */ /* 0x000fc80007ffe006 */
[----:B-1----:R-:W-:-:S04]  /*0910*/  IADD3 R4, PT, PT, R9, R4, R8 ;  /* 0x0000000409047210 */ /* 0x002fc80007ffe008 */
[----:B------:R-:W-:-:S07]  /*0920*/  IADD3 R3, PT, PT, R11, R4, R10 ;  /* 0x000000040b037210 */ /* 0x000fce0007ffe00a */
.L_x_8:
[----:B------:R-:W-:Y:S05]  /*0930*/  @!P1 BRA `(.L_x_7) ;  /* 0x0000000000449947 */ /* 0x000fea0003800000 */
[----:B------:R-:W-:Y:S02]  /*0940*/  ISETP.GE.U32.AND P0, PT, R13, 0x4, PT ;  /* 0x000000040d00780c */ /* 0x000fe40003f06070 */
[----:B------:R-:W-:-:S04]  /*0950*/  LOP3.LUT R2, R2, 0x3, RZ, 0xc0, !PT ;  /* 0x0000000302027812 */ /* 0x000fc800078ec0ff */
[----:B------:R-:W-:-:S07]  /*0960*/  ISETP.NE.AND P1, PT, R2, RZ, PT ;  /* 0x000000ff0200720c */ /* 0x000fce0003f25270 */
[C---:B------:R-:W-:Y:S02]  /*0970*/  @P0 IMAD R4, R21.reuse, 0x4, R0 ;  /* 0x0000000415040824 */ /* 0x040fe400078e0200 */
[----:B------:R-:W-:-:S04]  /*0980*/  @P0 VIADD R21, R21, 0x4 ;  /* 0x0000000415150836 */ /* 0x000fc80000000000 */
[----:B01----:R-:W0:Y:S02]  /*0990*/  @P0 LDS.128 R4, [R4] ;  /* 0x0000000004040984 */ /* 0x003e240000000c00 */
[----:B0----5:R-:W-:-:S04]  /*09a0*/  @P0 IADD3 R5, PT, PT, R5, R3, R4 ;  /* 0x0000000305050210 */ /* 0x021fc80007ffe004 */
[----:B------:R-:W-:Y:S01]  /*09b0*/  @P0 IADD3 R3, PT, PT, R7, R5, R6 ;  /* 0x0000000507030210 */ /* 0x000fe20007ffe006 */
[----:B------:R-:W-:Y:S06]  /*09c0*/  @!P1 BRA `(.L_x_7) ;  /* 0x0000000000209947 */ /* 0x000fec0003800000 */
[----:B------:R-:W-:Y:S02]  /*09d0*/  IMAD R0, R21, 0x4, R0 ;  /* 0x0000000415007824 */ /* 0x000fe400078e0200 */
[----:B------:R-:W-:-:S07]  /*09e0*/  IMAD.MOV R2, RZ, RZ, -R2 ;  /* 0x000000ffff027224 */ /* 0x000fce00078e0a02 */
.L_x_9:
[----:B------:R0:W1:Y:S01]  /*09f0*/  LDS R4, [R0] ;  /* 0x0000000000047984 */ /* 0x0000620000000800 */
[----:B------:R-:W-:-:S05]  /*0a00*/  VIADD R2, R2, 0x1 ;  /* 0x0000000102027836 */ /* 0x000fca0000000000 */
[----:B------:R-:W-:Y:S01]  /*0a10*/  ISETP.NE.AND P0, PT, R2, RZ, PT ;  /* 0x000000ff0200720c */ /* 0x000fe20003f05270 */
[----:B0-----:R-:W-:Y:S02]  /*0a20*/  VIADD R0, R0, 0x4 ;  /* 0x0000000400007836 */ /* 0x001fe40000000000 */
[----:B-1----:R-:W-:-:S10]  /*0a30*/  IMAD.IADD R3, R4, 0x1, R3 ;  /* 0x0000000104037824 */ /* 0x002fd400078e0203 */
[----:B------:R-:W-:Y:S05]  /*0a40*/  @P0 BRA `(.L_x_9) ;  /* 0xfffffffc00e80947 */ /* 0x000fea000383ffff */
.L_x_7:
[----:B-----5:R2:W-:Y:S02]  /*0a50*/  STG.E desc[UR6][R22.64], R3 ;  /* 0x0000000316007986 */ /* 0x0205e4000c101906 */
.L_x_4:
[----:B------:R-:W-:Y:S06]  /*0a60*/  BAR.SYNC.DEFER_BLOCKING 0x0 ;  /* 0x0000000000007b1d */ /* 0x000fec0000010000 */
[----:B------:R-:W-:Y:S05]  /*0a70*/  EXIT ;  /* 0x000000000000794d */ /* 0x000fea0003800000 */
.L_x_10:
[----:B------:R-:W-:-:S00]  /*0a80*/  BRA `(.L_x_10) ;  /* 0xfffffffc00fc7947 */ /* 0x000fc0000383ffff */
[----:B------:R-:W-:-:S00]  /*0a90*/  NOP ;  /* 0x0000000000007918 */ /* 0x000fc00000000000 */
        /* <DEDUP_REMOVED lines=14> */
.L_x_27:


//--------------------- .text._Z28work_inefficient_scan_kernelPiS_i --------------------------
	.section	.text._Z28work_inefficient_scan_kernelPiS_i,"ax",@progbits
	.align	128
        .global         _Z28work_inefficient_scan_kernelPiS_i
        .type           _Z28work_inefficient_scan_kernelPiS_i,@function
        .size           _Z28work_inefficient_scan_kernelPiS_i,(.L_x_28 - _Z28work_inefficient_scan_kernelPiS_i)
        .other          _Z28work_inefficient_scan_kernelPiS_i,@"STO_CUDA_ENTRY STV_DEFAULT"
_Z28work_inefficient_scan_kernelPiS_i:
.text._Z28work_inefficient_scan_kernelPiS_i:
[----:B------:R-:W-:Y:S01]  /*0000*/  LDC R1, c[0x0][0x37c] ;  /* 0x0000df00ff017b82 */ /* 0x000fe20000000800 */
[----:B------:R-:W0:Y:S07]  /*0010*/  S2R R9, SR_TID.X ;  /* 0x0000000000097919 */ /* 0x000e2e0000002100 */
[----:B------:R-:W0:Y:S01]  /*0020*/  S2UR UR4, SR_CTAID.X ;  /* 0x00000000000479c3 */ /* 0x000e220000002500 */
[----:B------:R-:W1:Y:S07]  /*0030*/  LDCU.64 UR6, c[0x0][0x358] ;  /* 0x00006b00ff0677ac */ /* 0x000e6e0008000a00 */
[----:B------:R-:W0:Y:S08]  /*0040*/  LDC R5, c[0x0][0x360] ;  /* 0x0000d800ff057b82 */ /* 0x000e300000000800 */
[----:B------:R-:W2:Y:S01]  /*0050*/  LDC.64 R2, c[0x0][0x380] ;  /* 0x0000e000ff027b82 */ /* 0x000ea20000000a00 */
[----:B0-----:R-:W-:-:S04]  /*0060*/  IMAD R5, R5, UR4, R9 ;  /* 0x0000000405057c24 */ /* 0x001fc8000f8e0209 */
[----:B--2---:R-:W-:-:S05]  /*0070*/  IMAD.WIDE R2, R5, 0x4, R2 ;  /* 0x0000000405027825 */ /* 0x004fca00078e0202 */
[----:B-1----:R-:W2:Y:S01]  /*0080*/  LDG.E R7, desc[UR6][R2.64] ;  /* 0x0000000602077981 */ /* 0x002ea2000c1e1900 */
[----:B------:R-:W0:Y:S01]  /*0090*/  S2UR UR5, SR_CgaCtaId ;  /* 0x00000000000579c3 */ /* 0x000e220000008800 */
[----:B------:R-:W-:Y:S01]  /*00a0*/  UMOV UR4, 0x400 ;  /* 0x0000040000047882 */ /* 0x000fe20000000000 */
[----:B------:R-:W-:Y:S01]  /*00b0*/  ISETP.NE.AND P0, PT, R9, RZ, PT ;  /* 0x000000ff0900720c */ /* 0x000fe20003f05270 */
[----:B0-----:R-:W-:-:S06]  /*00c0*/  ULEA UR4, UR5, UR4, 0x18 ;  /* 0x0000000405047291 */ /* 0x001fcc000f8ec0ff */
[----:B------:R-:W-:-:S05]  /*00d0*/  LEA R0, R9, UR4, 0x2 ;  /* 0x0000000409007c11 */ /* 0x000fca000f8e10ff */
[----:B--2---:R0:W-:Y:S01]  /*00e0*/  STS [R0], R7 ;  /* 0x0000000700007388 */ /* 0x0041e20000000800 */
[----:B------:R-:W-:Y:S05]  /*00f0*/  @!P0 BRA `(.L_x_11) ;  /* 0x0000000000308947 */ /* 0x000fea0003800000 */
[----:B------:R-:W-:-:S07]  /*0100*/  IMAD.MOV.U32 R2, RZ, RZ, 0x1 ;  /* 0x00000001ff027424 */ /* 0x000fce00078e00ff */
.L_x_12:
[----:B------:R-:W-:Y:S05]  /*0110*/  WARPSYNC.ALL ;  /* 0x0000000000007948 */ /* 0x000fea0003800000 */
[----:B------:R-:W-:Y:S01]  /*0120*/  BAR.SYNC.DEFER_BLOCKING 0x0 ;  /* 0x0000000000007b1d */ /* 0x000fe20000010000 */
[----:B------:R-:W-:Y:S01]  /*0130*/  IMAD.IADD R3, R9, 0x1, -R2 ;  /* 0x0000000109037824 */ /* 0x000fe200078e0a02 */
[----:B------:R-:W-:-:S04]  /*0140*/  SHF.L.U32 R2, R2, 0x1, RZ ;  /* 0x0000000102027819 */ /* 0x000fc800000006ff */
[----:B------:R-:W-:Y:S02]  /*0150*/  LEA R3, R3, UR4, 0x2 ;  /* 0x0000000403037c11 */ /* 0x000fe4000f8e10ff */
[----:B------:R-:W-:-:S04]  /*0160*/  ISETP.GT.U32.AND P0, PT, R2, R9, PT ;  /* 0x000000090200720c */ /* 0x000fc80003f04070 */
[----:B------:R-:W-:Y:S04]  /*0170*/  LDS R3, [R3] ;  /* 0x0000000003037984 */ /* 0x000fe80000000800 */
[----:B------:R-:W0:Y:S02]  /*0180*/  LDS R4, [R0] ;  /* 0x0000000000047984 */ /* 0x000e240000000800 */
[----:B01----:R-:W-:-:S05]  /*0190*/  IADD3 R7, PT, PT, R3, R4, RZ ;  /* 0x0000000403077210 */ /* 0x003fca0007ffe0ff */
[----:B------:R1:W-:Y:S01]  /*01a0*/  STS [R0], R7 ;  /* 0x0000000700007388 */ /* 0x0003e20000000800 */
[----:B------:R-:W-:Y:S05]  /*01b0*/  @!P0 BRA `(.L_x_12) ;  /* 0xfffffffc00d48947 */ /* 0x000fea000383ffff */
.L_x_11:
[----:B------:R-:W2:Y:S02]  /*01c0*/  LDC.64 R2, c[0x0][0x388] ;  /* 0x0000e200ff027b82 */ /* 0x000ea40000000a00 */
[----:B--2---:R-:W-:-:S05]  /*01d0*/  IMAD.WIDE R2, R5, 0x4, R2 ;  /* 0x0000000405027825 */ /* 0x004fca00078e0202 */
[----:B------:R-:W-:Y:S01]  /*01e0*/  STG.E desc[UR6][R2.64], R7 ;  /* 0x0000000702007986 */ /* 0x000fe2000c101906 */
[----:B------:R-:W-:Y:S05]  /*01f0*/  EXIT ;  /* 0x000000000000794d */ /* 0x000fea0003800000 */
.L_x_13:
        /* <DEDUP_REMOVED lines=16> */
.L_x_28:


//--------------------- .text._Z14inclusive_scanPiS_i --------------------------
	.section	.text._Z14inclusive_scanPiS_i,"ax",@progbits
	.align	128
        .global         _Z14inclusive_scanPiS_i
        .type           _Z14inclusive_scanPiS_i,@function
        .size           _Z14inclusive_scanPiS_i,(.L_x_29 - _Z14inclusive_scanPiS_i)
        .other          _Z14inclusive_scanPiS_i,@"STO_CUDA_ENTRY STV_DEFAULT"
_Z14inclusive_scanPiS_i:
.text._Z14inclusive_scanPiS_i:
[----:B------:R-:W-:Y:S01]  /*0000*/  LDC R1, c[0x0][0x37c] ;  /* 0x0000df00ff017b82 */ /* 0x000fe20000000800 */
[----:B------:R-:W0:Y:S07]  /*0010*/  S2R R11, SR_TID.X ;  /* 0x00000000000b7919 */ /* 0x000e2e0000002100 */
[----:B------:R-:W0:Y:S01]  /*0020*/  S2UR UR9, SR_CTAID.X ;  /* 0x00000000000979c3 */ /* 0x000e220000002500 */
[----:B------:R-:W1:Y:S01]  /*0030*/  LDCU UR4, c[0x0][0x390] ;  /* 0x00007200ff0477ac */ /* 0x000e620008000800 */
[----:B------:R-:W2:Y:S06]  /*0040*/  LDCU.64 UR10, c[0x0][0x358] ;  /* 0x00006b00ff0a77ac */ /* 0x000eac0008000a00 */
[----:B------:R-:W0:Y:S02]  /*0050*/  LDC R6, c[0x0][0x360] ;  /* 0x0000d800ff067b82 */ /* 0x000e240000000800 */
[----:B0-----:R-:W-:-:S05]  /*0060*/  IMAD R7, R6, UR9, R11 ;  /* 0x0000000906077c24 */ /* 0x001fca000f8e020b */
[----:B-1----:R-:W-:-:S13]  /*0070*/  ISETP.GE.AND P0, PT, R7, UR4, PT ;  /* 0x0000000407007c0c */ /* 0x002fda000bf06270 */
[----:B------:R-:W0:Y:S02]  /*0080*/  @!P0 LDC.64 R2, c[0x0][0x380] ;  /* 0x0000e000ff028b82 */ /* 0x000e240000000a00 */
[----:B0-----:R-:W-:-:S06]  /*0090*/  @!P0 IMAD.WIDE R2, R7, 0x4, R2 ;  /* 0x0000000407028825 */ /* 0x001fcc00078e0202 */
[----:B--2---:R-:W2:Y:S01]  /*00a0*/  @!P0 LDG.E R3, desc[UR10][R2.64] ;  /* 0x0000000a02038981 */ /* 0x004ea2000c1e1900 */
[----:B------:R-:W0:Y:S01]  /*00b0*/  S2UR UR5, SR_CgaCtaId ;  /* 0x00000000000579c3 */ /* 0x000e220000008800 */
[----:B------:R-:W-:Y:S01]  /*00c0*/  UMOV UR4, 0x400 ;  /* 0x0000040000047882 */ /* 0x000fe20000000000 */
[----:B------:R-:W-:Y:S01]  /*00d0*/  ISETP.NE.AND P1, PT, R11, RZ, PT ;  /* 0x000000ff0b00720c */ /* 0x000fe20003f25270 */
[----:B0-----:R-:W-:-:S06]  /*00e0*/  ULEA UR5, UR5, UR4, 0x18 ;  /* 0x0000000405057291 */ /* 0x001fcc000f8ec0ff */
[----:B------:R-:W-:-:S05]  /*00f0*/  LEA R0, R11, UR5, 0x2 ;  /* 0x000000050b007c11 */ /* 0x000fca000f8e10ff */
[----:B--2---:R0:W-:Y:S04]  /*0100*/  @!P0 STS [R0], R3 ;  /* 0x0000000300008388 */ /* 0x0041e80000000800 */
[----:B------:R-:W1:Y:S01]  /*0110*/  @!P1 LDS R9, [UR5] ;  /* 0x00000005ff099984 */ /* 0x000e620008000800 */
[----:B------:R-:W-:Y:S05]  /*0120*/  @!P1 BRA `(.L_x_14) ;  /* 0x0000000000309947 */ /* 0x000fea0003800000 */
[----:B------:R-:W-:-:S07]  /*0130*/  IMAD.MOV.U32 R2, RZ, RZ, 0x1 ;  /* 0x00000001ff027424 */ /* 0x000fce00078e00ff */
.L_x_15:
[----:B------:R-:W-:Y:S05]  /*0140*/  WARPSYNC.ALL ;  /* 0x0000000000007948 */ /* 0x000fea0003800000 */
[----:B------:R-:W-:Y:S01]  /*0150*/  BAR.SYNC.DEFER_BLOCKING 0x0 ;  /* 0x0000000000007b1d */ /* 0x000fe20000010000 */
[----:B0-----:R-:W-:Y:S02]  /*0160*/  IADD3 R3, PT, PT, R11, -R2, RZ ;  /* 0x800000020b037210 */ /* 0x001fe40007ffe0ff */
[----:B------:R-:W-:Y:S02]  /*0170*/  SHF.L.U32 R2, R2, 0x1, RZ ;  /* 0x0000000102027819 */ /* 0x000fe400000006ff */
[----:B------:R-:W-:-:S02]  /*0180*/  LEA R3, R3, UR5, 0x2 ;  /* 0x0000000503037c11 */ /* 0x000fc4000f8e10ff */
[----:B------:R-:W-:-:S04]  /*0190*/  ISETP.GT.U32.AND P0, PT, R2, R11, PT ;  /* 0x0000000b0200720c */ /* 0x000fc80003f04070 */
[----:B------:R-:W-:Y:S04]  /*01a0*/  LDS R3, [R3] ;  /* 0x0000000003037984 */ /* 0x000fe80000000800 */
[----:B------:R-:W1:Y:S02]  /*01b0*/  LDS R4, [R0] ;  /* 0x0000000000047984 */ /* 0x000e640000000800 */
[----:B-12---:R-:W-:-:S05]  /*01c0*/  IMAD.IADD R9, R3, 0x1, R4 ;  /* 0x0000000103097824 */ /* 0x006fca00078e0204 */
[----:B------:R2:W-:Y:S01]  /*01d0*/  STS [R0], R9 ;  /* 0x0000000900007388 */ /* 0x0005e20000000800 */
[----:B------:R-:W-:Y:S05]  /*01e0*/  @!P0 BRA `(.L_x_15) ;  /* 0xfffffffc00d48947 */ /* 0x000fea000383ffff */
.L_x_14:
[----:B------:R-:W0:Y:S01]  /*01f0*/  LDC.64 R4, c[0x0][0x388] ;  /* 0x0000e200ff047b82 */ /* 0x000e220000000a00 */
[----:B------:R-:W-:Y:S01]  /*0200*/  ISETP.GE.U32.AND P0, PT, R11, UR9, PT ;  /* 0x000000090b007c0c */ /* 0x000fe2000bf06070 */
[----:B------:R-:W-:Y:S05]  /*0210*/  WARPSYNC.ALL ;  /* 0x0000000000007948 */ /* 0x000fea0003800000 */
[----:B------:R-:W-:Y:S01]  /*0220*/  BSSY.RECONVERGENT B0, `(.L_x_16) ;  /* 0x000000a000007945 */ /* 0x000fe20003800200 */
[----:B------:R-:W-:Y:S01]  /*0230*/  ISETP.NE.AND P1, PT, RZ, UR9, PT ;  /* 0x00000009ff007c0c */ /* 0x000fe2000bf25270 */
[----:B0-----:R-:W-:-:S05]  /*0240*/  IMAD.WIDE R2, R7, 0x4, R4 ;  /* 0x0000000407027825 */ /* 0x001fca00078e0204 */
[----:B-1----:R0:W-:Y:S01]  /*0250*/  STG.E desc[UR10][R2.64], R9 ;  /* 0x0000000902007986 */ /* 0x0021e2000c10190a */
[----:B------:R-:W-:Y:S06]  /*0260*/  BAR.SYNC.DEFER_BLOCKING 0x0 ;  /* 0x0000000000007b1d */ /* 0x000fec0000010000 */
[----:B------:R-:W-:Y:S05]  /*0270*/  @P0 BRA `(.L_x_17) ;  /* 0x0000000000100947 */ /* 0x000fea0003800000 */
[----:B0-----:R-:W-:-:S04]  /*0280*/  IMAD R3, R6, R11, RZ ;  /* 0x0000000b06037224 */ /* 0x001fc800078e02ff */
[----:B------:R-:W-:-:S06]  /*0290*/  IMAD.WIDE.U32 R2, R3, 0x4, R4 ;  /* 0x0000000403027825 */ /* 0x000fcc00078e0004 */
[----:B------:R-:W3:Y:S04]  /*02a0*/  LDG.E R3, desc[UR10][R2.64+0x3fc] ;  /* 0x0003fc0a02037981 */ /* 0x000ee8000c1e1900 */
[----:B---3--:R1:W-:Y:S02]  /*02b0*/  STS [R0], R3 ;  /* 0x0000000300007388 */ /* 0x0083e40000000800 */
.L_x_17:
[----:B------:R-:W-:Y:S05]  /*02c0*/  BSYNC.RECONVERGENT B0 ;  /* 0x0000000000007941 */ /* 0x000fea0003800200 */
.L_x_16:
[----:B------:R-:W-:Y:S06]  /*02d0*/  BAR.SYNC.DEFER_BLOCKING 0x0 ;  /* 0x0000000000007b1d */ /* 0x000fec0000010000 */
[----:B------:R-:W-:Y:S05]  /*02e0*/  @!P1 EXIT ;  /* 0x000000000000994d */ /* 0x000fea0003800000 */
[----:B------:R-:W-:Y:S01]  /*02f0*/  UISETP.GE.U32.AND UP0, UPT, UR9, 0x4, UPT ;  /* 0x000000040900788c */ /* 0x000fe2000bf06070 */
[----:B01----:R-:W-:Y:S01]  /*0300*/  IMAD.WIDE.U32 R2, R7, 0x4, R4 ;  /* 0x0000000407027825 */ /* 0x003fe200078e0004 */
[----:B------:R-:W-:Y:S01]  /*0310*/  ULOP3.LUT UR6, UR9, 0x3, URZ, 0xc0, !UPT ;  /* 0x0000000309067892 */ /* 0x000fe2000f8ec0ff */
[----:B------:R-:W-:-:S06]  /*0320*/  UMOV UR4, URZ ;  /* 0x000000ff00047c82 */ /* 0x000fcc0008000000 */
[----:B------:R-:W-:Y:S05]  /*0330*/  BRA.U !UP0, `(.L_x_18) ;  /* 0x0000000908987547 */ /* 0x000fea000b800000 */
[----:B------:R-:W-:Y:S02]  /*0340*/  ULOP3.LUT UR4, UR9, 0x7ffffffc, URZ, 0xc0, !UPT ;  /* 0x7ffffffc09047892 */ /* 0x000fe4000f8ec0ff */
[----:B------:R-:W-:Y:S02]  /*0350*/  UIADD3 UR7, UPT, UPT, UR5, 0x8, URZ ;  /* 0x0000000805077890 */ /* 0x000fe4000fffe0ff */
[----:B------:R-:W-:-:S04]  /*0360*/  UIADD3 UR8, UPT, UPT, -UR4, URZ, URZ ;  /* 0x000000ff04087290 */ /* 0x000fc8000fffe1ff */
[----:B------:R-:W-:-:S09]  /*0370*/  UISETP.GE.AND UP0, UPT, UR8, URZ, UPT ;  /* 0x000000ff0800728c */ /* 0x000fd2000bf06270 */
[----:B------:R-:W-:Y:S05]  /*0380*/  BRA.U UP0, `(.L_x_19) ;  /* 0x0000000900247547 */ /* 0x000fea000b800000 */
[----:B------:R-:W-:Y:S02]  /*0390*/  UIADD3 UR12, UPT, UPT, -UR8, URZ, URZ ;  /* 0x000000ff080c7290 */ /* 0x000fe4000fffe1ff */
[----:B------:R-:W-:Y:S02]  /*03a0*/  UPLOP3.LUT UP0, UPT, UPT, UPT, UPT, 0x80, 0x8 ;  /* 0x000000000008789c */ /* 0x000fe40003f0f070 */
[----:B------:R-:W-:-:S09]  /*03b0*/  UISETP.GT.AND UP1, UPT, UR12, 0xc, UPT ;  /* 0x0000000c0c00788c */ /* 0x000fd2000bf24270 */
[----:B------:R-:W-:Y:S05]  /*03c0*/  BRA.U !UP1, `(.L_x_20) ;  /* 0x0000000509547547 */ /* 0x000fea000b800000 */
[----:B------:R-:W-:-:S11]  /*03d0*/  UPLOP3.LUT UP0, UPT, UPT, UPT, UPT, 0x40, 0x4 ;  /* 0x000000000004789c */ /* 0x000fd60003f0e870 */
.L_x_21:
[----:B0-----:R-:W3:Y:S04]  /*03e0*/  LDG.E R5, desc[UR10][R2.64] ;  /* 0x0000000a02057981 */ /* 0x001ee8000c1e1900 */
[----:B--2---:R-:W3:Y:S02]  /*03f0*/  LDS R0, [UR7+-0x8] ;  /* 0xfffff807ff007984 */ /* 0x004ee40008000800 */
[----:B---3--:R-:W-:-:S05]  /*0400*/  IMAD.IADD R5, R0, 0x1, R5 ;  /* 0x0000000100057824 */ /* 0x008fca00078e0205 */
[----:B------:R-:W-:Y:S01]  /*0410*/  STG.E desc[UR10][R2.64], R5 ;  /* 0x0000000502007986 */ /* 0x000fe2000c10190a */
[----:B------:R-:W-:Y:S06]  /*0420*/  BAR.SYNC.DEFER_BLOCKING 0x0 ;  /* 0x0000000000007b1d */ /* 0x000fec0000010000 */
[----:B------:R-:W2:Y:S04]  /*0430*/  LDG.E R7, desc[UR10][R2.64] ;  /* 0x0000000a02077981 */ /* 0x000ea8000c1e1900 */
[----:B------:R-:W2:Y:S02]  /*0440*/  LDS R0, [UR7+-0x4] ;  /* 0xfffffc07ff007984 */ /* 0x000ea40008000800 */
[----:B--2---:R-:W-:-:S05]  /*0450*/  IADD3 R7, PT, PT, R0, R7, RZ ;  /* 0x0000000700077210 */ /* 0x004fca0007ffe0ff */
[----:B------:R-:W-:Y:S01]  /*0460*/  STG.E desc[UR10][R2.64], R7 ;  /* 0x0000000702007986 */ /* 0x000fe2000c10190a */
[----:B------:R-:W-:Y:S06]  /*0470*/  BAR.SYNC.DEFER_BLOCKING 0x0 ;  /* 0x0000000000007b1d */ /* 0x000fec0000010000 */
[----:B------:R-:W2:Y:S04]  /*0480*/  LDG.E R9, desc[UR10][R2.64] ;  /* 0x0000000a02097981 */ /* 0x000ea8000c1e1900 */
[----:B------:R-:W2:Y:S02]  /*0490*/  LDS R0, [UR7] ;  /* 0x00000007ff007984 */ /* 0x000ea40008000800 */
[----:B--2---:R-:W-:-:S05]  /*04a0*/  IMAD.IADD R9, R0, 0x1, R9 ;  /* 0x0000000100097824 */ /* 0x004fca00078e0209 */
[----:B------:R-:W-:Y:S01]  /*04b0*/  STG.E desc[UR10][R2.64], R9 ;  /* 0x0000000902007986 */ /* 0x000fe2000c10190a */
[----:B------:R-:W-:Y:S06]  /*04c0*/  BAR.SYNC.DEFER_BLOCKING 0x0 ;  /* 0x0000000000007b1d */ /* 0x000fec0000010000 */
[----:B------:R-:W2:Y:S04]  /*04d0*/  LDG.E R5, desc[UR10][R2.64] ;  /* 0x0000000a02057981 */ /* 0x000ea8000c1e1900 */
[----:B------:R-:W2:Y:S02]  /*04e0*/  LDS R0, [UR7+0x4] ;  /* 0x00000407ff007984 */ /* 0x000ea40008000800 */
[----:B--2---:R-:W-:-:S05]  /*04f0*/  IADD3 R5, PT, PT, R0, R5, RZ ;  /* 0x0000000500057210 */ /* 0x004fca0007ffe0ff */
[----:B------:R-:W-:Y:S01]  /*0500*/  STG.E desc[UR10][R2.64], R5 ;  /* 0x0000000502007986 */ /* 0x000fe2000c10190a */
[----:B------:R-:W-:Y:S06]  /*0510*/  BAR.SYNC.DEFER_BLOCKING 0x0 ;  /* 0x0000000000007b1d */ /* 0x000fec0000010000 */
[----:B------:R-:W2:Y:S04]  /*0520*/  LDG.E R7, desc[UR10][R2.64] ;  /* 0x0000000a02077981 */ /* 0x000ea8000c1e1900 */
[----:B------:R-:W2:Y:S02]  /*0530*/  LDS R0, [UR7+0x8] ;  /* 0x00000807ff007984 */ /* 0x000ea40008000800 */
        /* <DEDUP_REMOVED lines=53> */
[----:B------:R-:W2:Y:S01]  /*0890*/  LDG.E R5, desc[UR10][R2.64] ;  /* 0x0000000a02057981 */ /* 0x000ea2000c1e1900 */
[----:B------:R-:W-:-:S03]  /*08a0*/  UIADD3 UR8, UPT, UPT, UR8, 0x10, URZ ;  /* 0x0000001008087890 */ /* 0x000fc6000fffe0ff */
[----:B------:R-:W2:Y:S01]  /*08b0*/  LDS R0, [UR7+0x34] ;  /* 0x00003407ff007984 */ /* 0x000ea20008000800 */
[----:B------:R-:W-:Y:S02]  /*08c0*/  UISETP.GE.AND UP1, UPT, UR8, -0xc, UPT ;  /* 0xfffffff40800788c */ /* 0x000fe4000bf26270 */
[----:B------:R-:W-:Y:S01]  /*08d0*/  UIADD3 UR7, UPT, UPT, UR7, 0x40, URZ ;  /* 0x0000004007077890 */ /* 0x000fe2000fffe0ff */
[----:B--2---:R-:W-:-:S05]  /*08e0*/  IADD3 R5, PT, PT, R0, R5, RZ ;  /* 0x0000000500057210 */ /* 0x004fca0007ffe0ff */
[----:B------:R0:W-:Y:S01]  /*08f0*/  STG.E desc[UR10][R2.64], R5 ;  /* 0x0000000502007986 */ /* 0x0001e2000c10190a */
[----:B------:R-:W-:Y:S06]  /*0900*/  BAR.SYNC.DEFER_BLOCKING 0x0 ;  /* 0x0000000000007b1d */ /* 0x000fec0000010000 */
[----:B------:R-:W-:Y:S05]  /*0910*/  BRA.U !UP1, `(.L_x_21) ;  /* 0xfffffff909b07547 */ /* 0x000fea000b83ffff */
.L_x_20:
[----:B------:R-:W-:-:S04]  /*0920*/  UIADD3 UR12, UPT, UPT, -UR8, URZ, URZ ;  /* 0x000000ff080c7290 */ /* 0x000fc8000fffe1ff */
[----:B------:R-:W-:-:S09]  /*0930*/  UISETP.GT.AND UP1, UPT, UR12, 0x4, UPT ;  /* 0x000000040c00788c */ /* 0x000fd2000bf24270 */
[----:B------:R-:W-:Y:S05]  /*0940*/  BRA.U !UP1, `(.L_x_22) ;  /* 0x0000000109ac7547 */ /* 0x000fea000b800000 */
        /* <DEDUP_REMOVED lines=36> */
[----:B------:R-:W-:Y:S02]  /*0b90*/  UIADD3 UR8, UPT, UPT, UR8, 0x8, URZ ;  /* 0x0000000808087890 */ /* 0x000fe4000fffe0ff */
[----:B------:R-:W-:Y:S01]  /*0ba0*/  UPLOP3.LUT UP0, UPT, UPT, UPT, UPT, 0x40, 0x4 ;  /* 0x000000000004789c */ /* 0x000fe20003f0e870 */
[----:B------:R-:W2:Y:S01]  /*0bb0*/  LDS R0, [UR7+0x14] ;  /* 0x00001407ff007984 */ /* 0x000ea20008000800 */
[----:B------:R-:W-:Y:S01]  /*0bc0*/  UIADD3 UR7, UPT, UPT, UR7, 0x20, URZ ;  /* 0x0000002007077890 */ /* 0x000fe2000fffe0ff */
[----:B--2---:R-:W-:-:S05]  /*0bd0*/  IADD3 R7, PT, PT, R0, R7, RZ ;  /* 0x0000000700077210 */ /* 0x004fca0007ffe0ff */
[----:B------:R1:W-:Y:S01]  /*0be0*/  STG.E desc[UR10][R2.64], R7 ;  /* 0x0000000702007986 */ /* 0x0003e2000c10190a */
[----:B------:R-:W-:Y:S06]  /*0bf0*/  BAR.SYNC.DEFER_BLOCKING 0x0 ;  /* 0x0000000000007b1d */ /* 0x000fec0000010000 */
.L_x_22:
[----:B------:R-:W-:-:S09]  /*0c00*/  UISETP.NE.OR UP0, UPT, UR8, URZ, UP0 ;  /* 0x000000ff0800728c */ /* 0x000fd20008705670 */
[----:B------:R-:W-:Y:S05]  /*0c10*/  BRA.U !UP0, `(.L_x_18) ;  /* 0x0000000108607547 */ /* 0x000fea000b800000 */
.L_x_19:
[----:B0--3--:R-:W3:Y:S04]  /*0c20*/  LDG.E R5, desc[UR10][R2.64] ;  /* 0x0000000a02057981 */ /* 0x009ee8000c1e1900 */
[----:B--2---:R-:W3:Y:S02]  /*0c30*/  LDS R0, [UR7+-0x8] ;  /* 0xfffff807ff007984 */ /* 0x004ee40008000800 */
[----:B---3--:R-:W-:-:S05]  /*0c40*/  IMAD.IADD R5, R0, 0x1, R5 ;  /* 0x0000000100057824 */ /* 0x008fca00078e0205 */
[----:B------:R-:W-:Y:S01]  /*0c50*/  STG.E desc[UR10][R2.64], R5 ;  /* 0x0000000502007986 */ /* 0x000fe2000c10190a */
[----:B------:R-:W-:Y:S06]  /*0c60*/  BAR.SYNC.DEFER_BLOCKING 0x0 ;  /* 0x0000000000007b1d */ /* 0x000fec0000010000 */
[----:B-1----:R-:W2:Y:S04]  /*0c70*/  LDG.E R7, desc[UR10][R2.64] ;  /* 0x0000000a02077981 */ /* 0x002ea8000c1e1900 */
        /* <DEDUP_REMOVED lines=9> */
[----:B------:R-:W2:Y:S01]  /*0d10*/  LDG.E R5, desc[UR10][R2.64] ;  /* 0x0000000a02057981 */ /* 0x000ea2000c1e1900 */
[----:B------:R-:W-:-:S03]  /*0d20*/  UIADD3 UR8, UPT, UPT, UR8, 0x4, URZ ;  /* 0x0000000408087890 */ /* 0x000fc6000fffe0ff */
[----:B------:R-:W2:Y:S01]  /*0d30*/  LDS R0, [UR7+0x4] ;  /* 0x00000407ff007984 */ /* 0x000ea20008000800 */
[----:B------:R-:W-:Y:S02]  /*0d40*/  UISETP.NE.AND UP0, UPT, UR8, URZ, UPT ;  /* 0x000000ff0800728c */ /* 0x000fe4000bf05270 */
[----:B------:R-:W-:Y:S01]  /*0d50*/  UIADD3 UR7, UPT, UPT, UR7, 0x10, URZ ;  /* 0x0000001007077890 */ /* 0x000fe2000fffe0ff */
[----:B--2---:R-:W-:-:S05]  /*0d60*/  IADD3 R5, PT, PT, R0, R5, RZ ;  /* 0x0000000500057210 */ /* 0x004fca0007ffe0ff */
[----:B------:R3:W-:Y:S01]  /*0d70*/  STG.E desc[UR10][R2.64], R5 ;  /* 0x0000000502007986 */ /* 0x0007e2000c10190a */
[----:B------:R-:W-:Y:S06]  /*0d80*/  BAR.SYNC.DEFER_BLOCKING 0x0 ;  /* 0x0000000000007b1d */ /* 0x000fec0000010000 */
[----:B------:R-:W-:Y:S05]  /*0d90*/  BRA.U UP0, `(.L_x_19) ;  /* 0xfffffffd00a07547 */ /* 0x000fea000b83ffff */
.L_x_18:
[----:B------:R-:W-:-:S13]  /*0da0*/  ISETP.NE.AND P0, PT, RZ, UR6, PT ;  /* 0x00000006ff007c0c */ /* 0x000fda000bf05270 */
[----:B------:R-:W-:Y:S05]  /*0db0*/  @!P0 EXIT ;  /* 0x000000000000894d */ /* 0x000fea0003800000 */
[----:B------:R-:W-:Y:S02]  /*0dc0*/  ULEA UR4, UR4, UR5, 0x2 ;  /* 0x0000000504047291 */ /* 0x000fe4000f8e10ff */
[----:B------:R-:W-:-:S12]  /*0dd0*/  UIADD3 UR6, UPT, UPT, -UR6, URZ, URZ ;  /* 0x000000ff06067290 */ /* 0x000fd8000fffe1ff */
.L_x_23:
[----:B0--34-:R-:W3:Y:S01]  /*0de0*/  LDG.E R5, desc[UR10][R2.64] ;  /* 0x0000000a02057981 */ /* 0x019ee2000c1e1900 */
[----:B------:R-:W-:-:S03]  /*0df0*/  UIADD3 UR6, UPT, UPT, UR6, 0x1, URZ ;  /* 0x0000000106067890 */ /* 0x000fc6000fffe0ff */
[----:B--2---:R-:W3:Y:S01]  /*0e00*/  LDS R0, [UR4] ;  /* 0x00000004ff007984 */ /* 0x004ee20008000800 */
[----:B------:R-:W-:Y:S02]  /*0e10*/  UISETP.NE.AND UP0, UPT, UR6, URZ, UPT ;  /* 0x000000ff0600728c */ /* 0x000fe4000bf05270 */
[----:B------:R-:W-:Y:S01]  /*0e20*/  UIADD3 UR4, UPT, UPT, UR4, 0x4, URZ ;  /* 0x0000000404047890 */ /* 0x000fe2000fffe0ff */
[----:B---3--:R-:W-:-:S05]  /*0e30*/  IMAD.IADD R5, R0, 0x1, R5 ;  /* 0x0000000100057824 */ /* 0x008fca00078e0205 */
[----:B------:R4:W-:Y:S01]  /*0e40*/  STG.E desc[UR10][R2.64], R5 ;  /* 0x0000000502007986 */ /* 0x0009e2000c10190a */
[----:B------:R-:W-:Y:S06]  /*0e50*/  BAR.SYNC.DEFER_BLOCKING 0x0 ;  /* 0x0000000000007b1d */ /* 0x000fec0000010000 */
[----:B------:R-:W-:Y:S05]  /*0e60*/  BRA.U UP0, `(.L_x_23) ;  /* 0xfffffffd00dc7547 */ /* 0x000fea000b83ffff */
[----:B------:R-:W-:Y:S05]  /*0e70*/  EXIT ;  /* 0x000000000000794d */ /* 0x000fea0003800000 */
.L_x_24:
        /* <DEDUP_REMOVED lines=16> */
.L_x_29:


//--------------------- .text._Z17bitonic_sort_stepPiS_ii --------------------------
	.section	.text._Z17bitonic_sort_stepPiS_ii,"ax",@progbits
	.align	128
        .global         _Z17bitonic_sort_stepPiS_ii
        .type           _Z17bitonic_sort_stepPiS_ii,@function
        .size           _Z17bitonic_sort_stepPiS_ii,(.L_x_30 - _Z17bitonic_sort_stepPiS_ii)
        .other          _Z17bitonic_sort_stepPiS_ii,@"STO_CUDA_ENTRY STV_DEFAULT"
_Z17bitonic_sort_stepPiS_ii:
.text._Z17bitonic_sort_stepPiS_ii:
[----:B------:R-:W-:Y:S01]  /*0000*/  LDC R1, c[0x0][0x37c] ;  /* 0x0000df00ff017b82 */ /* 0x000fe20000000800 */
[----:B------:R-:W0:Y:S01]  /*0010*/  S2R R11, SR_TID.X ;  /* 0x00000000000b7919 */ /* 0x000e220000002100 */
[----:B------:R-:W0:Y:S01]  /*0020*/  LDCU UR4, c[0x0][0x360] ;  /* 0x00006c00ff0477ac */ /* 0x000e220008000800 */
[----:B------:R-:W0:Y:S01]  /*0030*/  S2R R0, SR_CTAID.X ;  /* 0x0000000000007919 */ /* 0x000e220000002500 */
[----:B------:R-:W1:Y:S01]  /*0040*/  LDCU UR5, c[0x0][0x390] ;  /* 0x00007200ff0577ac */ /* 0x000e620008000800 */
[----:B0-----:R-:W-:-:S05]  /*0050*/  IMAD R11, R0, UR4, R11 ;  /* 0x00000004000b7c24 */ /* 0x001fca000f8e020b */
[----:B-1----:R-:W-:-:S04]  /*0060*/  LOP3.LUT R9, R11, UR5, RZ, 0x3c, !PT ;  /* 0x000000050b097c12 */ /* 0x002fc8000f8e3cff */
[----:B------:R-:W-:-:S13]  /*0070*/  ISETP.GT.AND P0, PT, R9, R11, PT ;  /* 0x0000000b0900720c */ /* 0x000fda0003f04270 */
[----:B------:R-:W-:Y:S05]  /*0080*/  @!P0 EXIT ;  /* 0x000000000000894d */ /* 0x000fea0003800000 */
[----:B------:R-:W0:Y:S02]  /*0090*/  LDCU UR4, c[0x0][0x394] ;  /* 0x00007280ff0477ac */ /* 0x000e240008000800 */
[----:B0-----:R-:W-:Y:S01]  /*00a0*/  LOP3.LUT P0, RZ, R11, UR4, RZ, 0xc0, !PT ;  /* 0x000000040bff7c12 */ /* 0x001fe2000f80c0ff */
[----:B------:R-:W0:-:S12]  /*00b0*/  LDCU.64 UR4, c[0x0][0x358] ;  /* 0x00006b00ff0477ac */ /* 0x000e180008000a00 */
[----:B------:R-:W-:Y:S05]  /*00c0*/  @P0 BRA `(.L_x_25) ;  /* 0x0000000000440947 */ /* 0x000fea0003800000 */
[----:B------:R-:W1:Y:S02]  /*00d0*/  LDC.64 R4, c[0x0][0x380] ;  /* 0x0000e000ff047b82 */ /* 0x000e640000000a00 */
[----:B-1----:R-:W-:-:S04]  /*00e0*/  IMAD.WIDE R2, R11, 0x4, R4 ;  /* 0x000000040b027825 */ /* 0x002fc800078e0204 */
[----:B------:R-:W-:Y:S01]  /*00f0*/  IMAD.WIDE R4, R9, 0x4, R4 ;  /* 0x0000000409047825 */ /* 0x000fe200078e0204 */
[----:B0-----:R-:W2:Y:S04]  /*0100*/  LDG.E R13, desc[UR4][R2.64] ;  /* 0x00000004020d7981 */ /* 0x001ea8000c1e1900 */
[----:B------:R-:W2:Y:S02]  /*0110*/  LDG.E R0, desc[UR4][R4.64] ;  /* 0x0000000404007981 */ /* 0x000ea4000c1e1900 */
[----:B--2---:R-:W-:-:S13]  /*0120*/  ISETP.GT.AND P0, PT, R13, R0, PT ;  /* 0x000000000d00720c */ /* 0x004fda0003f04270 */
[----:B------:R-:W-:Y:S05]  /*0130*/  @!P0 EXIT ;  /* 0x000000000000894d */ /* 0x000fea0003800000 */
[----:B------:R-:W0:Y:S01]  /*0140*/  LDC.64 R6, c[0x0][0x388] ;  /* 0x0000e200ff067b82 */ /* 0x000e220000000a00 */
[----:B------:R-:W-:Y:S04]  /*0150*/  STG.E desc[UR4][R2.64], R0 ;  /* 0x0000000002007986 */ /* 0x000fe8000c101904 */
[----:B------:R-:W-:Y:S01]  /*0160*/  STG.E desc[UR4][R4.64], R13 ;  /* 0x0000000d04007986 */ /* 0x000fe2000c101904 */
[----:B0-----:R-:W-:-:S04]  /*0170*/  IMAD.WIDE R8, R9, 0x4, R6 ;  /* 0x0000000409087825 */ /* 0x001fc800078e0206 */
[----:B------:R-:W-:Y:S01]  /*0180*/  IMAD.WIDE R6, R11, 0x4, R6 ;  /* 0x000000040b067825 */ /* 0x000fe200078e0206 */
[----:B------:R-:W2:Y:S04]  /*0190*/  LDG.E R15, desc[UR4][R8.64] ;  /* 0x00000004080f7981 */ /* 0x000ea8000c1e1900 */
[----:B------:R-:W3:Y:S04]  /*01a0*/  LDG.E R11, desc[UR4][R6.64] ;  /* 0x00000004060b7981 */ /* 0x000ee8000c1e1900 */
[----:B--2---:R-:W-:Y:S04]  /*01b0*/  STG.E desc[UR4][R6.64], R15 ;  /* 0x0000000f06007986 */ /* 0x004fe8000c101904 */
[----:B---3--:R-:W-:Y:S01]  /*01c0*/  STG.E desc[UR4][R8.64], R11 ;  /* 0x0000000b08007986 */ /* 0x008fe2000c101904 */
[----:B------:R-:W-:Y:S05]  /*01d0*/  EXIT ;  /* 0x000000000000794d */ /* 0x000fea0003800000 */
.L_x_25:
[----:B------:R-:W1:Y:S02]  /*01e0*/  LDC.64 R2, c[0x0][0x380] ;  /* 0x0000e000ff027b82 */ /* 0x000e640000000a00 */
[----:B-1----:R-:W-:-:S04]  /*01f0*/  IMAD.WIDE R4, R11, 0x4, R2 ;  /* 0x000000040b047825 */ /* 0x002fc800078e0202 */
[----:B------:R-:W-:Y:S01]  /*0200*/  IMAD.WIDE R2, R9, 0x4, R2 ;  /* 0x0000000409027825 */ /* 0x000fe200078e0202 */
[----:B0-----:R-:W2:Y:S04]  /*0210*/  LDG.E R13, desc[UR4][R4.64] ;  /* 0x00000004040d7981 */ /* 0x001ea8000c1e1900 */
[----:B------:R-:W2:Y:S02]  /*0220*/  LDG.E R0, desc[UR4][R2.64] ;  /* 0x0000000402007981 */ /* 0x000ea4000c1e1900 */
[----:B--2---:R-:W-:-:S13]  /*0230*/  ISETP.GE.AND P0, PT, R13, R0, PT ;  /* 0x000000000d00720c */ /* 0x004fda0003f06270 */
[----:B------:R-:W-:Y:S05]  /*0240*/  @P0 EXIT ;  /* 0x000000000000094d */ /* 0x000fea0003800000 */
        /* <DEDUP_REMOVED lines=10> */
.L_x_26:
        /* <DEDUP_REMOVED lines=9> */
.L_x_30:


//--------------------- .nv.shared._Z26work_efficient_scan_kernelPiS_i --------------------------
	.section	.nv.shared._Z26work_efficient_scan_kernelPiS_i,"aw",@nobits
	.sectionflags	@""
	.align	16
	.zero		1024


//--------------------- .nv.shared.reserved.0     --------------------------
	.section	.nv.shared.reserved.0,"aw",@nobits
	.weak		__nv_reservedSMEM_offset_0_alias
	.size		__nv_reservedSMEM_offset_0_alias, 0, 64
	.other		__nv_reservedSMEM_offset_0_alias,@"STO_CUDA_RESERVED_SHARED STV_DEFAULT"
__nv_reservedSMEM_offset_0_alias:
	.zero		0
	.zero		64


//--------------------- .nv.shared._Z28work_inefficient_scan_kernelPiS_i --------------------------
	.section	.nv.shared._Z28work_inefficient_scan_kernelPiS_i,"aw",@nobits
	.sectionflags	@""
	.align	16
.nv.shared._Z28work_inefficient_scan_kernelPiS_i:
	.zero		2048


//--------------------- .nv.shared._Z14inclusive_scanPiS_i --------------------------
	.section	.nv.shared._Z14inclusive_scanPiS_i,"aw",@nobits
	.sectionflags	@""
	.align	16
	.zero		1024


//--------------------- .nv.shared._Z17bitonic_sort_stepPiS_ii --------------------------
	.section	.nv.shared._Z17bitonic_sort_stepPiS_ii,"aw",@nobits
	.sectionflags	@""
	.align	16
	.zero		1024


//--------------------- .nv.constant0._Z26work_efficient_scan_kernelPiS_i --------------------------
	.section	.nv.constant0._Z26work_efficient_scan_kernelPiS_i,"a",@progbits
	.sectionflags	@""
	.align	4
.nv.constant0._Z26work_efficient_scan_kernelPiS_i:
	.zero		916


//--------------------- .nv.constant0._Z28work_inefficient_scan_kernelPiS_i --------------------------
	.section	.nv.constant0._Z28work_inefficient_scan_kernelPiS_i,"a",@progbits
	.sectionflags	@""
	.align	4
.nv.constant0._Z28work_inefficient_scan_kernelPiS_i:
	.zero		916


//--------------------- .nv.constant0._Z14inclusive_scanPiS_i --------------------------
	.section	.nv.constant0._Z14inclusive_scanPiS_i,"a",@progbits
	.sectionflags	@""
	.align	4
.nv.constant0._Z14inclusive_scanPiS_i:
	.zero		916


//--------------------- .nv.constant0._Z17bitonic_sort_stepPiS_ii --------------------------
	.section	.nv.constant0._Z17bitonic_sort_stepPiS_ii,"a",@progbits
	.sectionflags	@""
	.align	4
.nv.constant0._Z17bitonic_sort_stepPiS_ii:
	.zero		920


//--------------------- SYMBOLS --------------------------

	.type		.nv.reservedSmem.offset0,@object
	.size		.nv.reservedSmem.offset0,0x4
	.type		.nv.reservedSmem.cap,@object
	.size		.nv.reservedSmem.cap,0x4
